def gluon_wgmma(
    a_ptr,
    b_ptr,
    c_ptr,
    M,
    N,
    K,
    stride_am,
    stride_bk,
    stride_cm,
    BLOCK_M: gl.constexpr,
    BLOCK_N: gl.constexpr,
    BLOCK_K: gl.constexpr,
    DTYPE: gl.constexpr,
    A_LAYOUT: gl.constexpr,
    B_LAYOUT: gl.constexpr,
    C_LAYOUT: gl.constexpr,
    B_SHAPE: gl.constexpr,
    TRANS_B: gl.constexpr,
    NUM_BUFFERS: gl.constexpr,
    NUM_WARPS: gl.constexpr,
):
    a_desc = tma.make_tensor_descriptor(
        a_ptr, [M, K], [stride_am, 1], [BLOCK_M, BLOCK_K], A_LAYOUT
    )
    b_desc = tma.make_tensor_descriptor(
        b_ptr,
        [N, K] if TRANS_B else [K, N],
        [stride_bk, 1],
        B_SHAPE,
        B_LAYOUT,
    )
    c_desc = tma.make_tensor_descriptor(
        c_ptr, [M, N], [stride_cm, 1], [BLOCK_M, BLOCK_N], C_LAYOUT
    )

    a_bufs = gl.allocate_shared_memory(
        DTYPE, [NUM_BUFFERS, BLOCK_M, BLOCK_K], A_LAYOUT
    )
    b_bufs = gl.allocate_shared_memory(DTYPE, [NUM_BUFFERS] + B_SHAPE, B_LAYOUT)

    pid_m = gl.program_id(0)
    pid_n = gl.program_id(1)
    off_m = pid_m * BLOCK_M
    off_n = pid_n * BLOCK_N

    mma_layout: gl.constexpr = pick_wgmma_layout(DTYPE, BLOCK_M, BLOCK_N, NUM_WARPS)
    acc = warpgroup_mma_init(
        gl.zeros((BLOCK_M, BLOCK_N), dtype=gl.float32, layout=mma_layout)
    )

    bars = gl.allocate_shared_memory(
        gl.int64, [NUM_BUFFERS, 1], mbarrier.MBarrierLayout()
    )
    for i in gl.static_range(NUM_BUFFERS):
        mbarrier.init(bars.index(i), count=1)
    idx = 0
    phase = 0

    for k in range(0, K, BLOCK_K):
        a = a_bufs.index(idx)
        b = b_bufs.index(idx)
        bar = bars.index(idx)
        mbarrier.expect(bar, a_desc.block_type.nbytes + b_desc.block_type.nbytes)
        tma.async_copy_global_to_shared(a_desc, [off_m, k], bar, a)
        tma.async_copy_global_to_shared(
            b_desc, [off_n, k] if TRANS_B else [k, off_n], bar, b
        )
        mbarrier.wait(bar, phase=phase)

        if TRANS_B:
            b = b.permute((1, 0))
        acc = warpgroup_mma_wait(num_outstanding=0, deps=(acc,))
        acc = warpgroup_mma(a, b, acc, is_async=True)

        idx += 1
        if idx == NUM_BUFFERS:
            idx = 0
            phase ^= 1

    acc = warpgroup_mma_wait(num_outstanding=0, deps=(acc,))
    for i in gl.static_range(NUM_BUFFERS):
        mbarrier.invalidate(bars.index(i))

    c_smem = gl.allocate_shared_memory(DTYPE, [BLOCK_M, BLOCK_N], C_LAYOUT)
    c_smem.store(acc.to(DTYPE))
    fence_async_shared()
    tma.async_copy_shared_to_global(c_desc, [off_m, off_n], c_smem)
    tma.store_wait(pendings=0)

# config = {"BLOCK_K": 128, "BLOCK_M": 128, "BLOCK_N": 128, "arch": "sm_90", "dtype": "bf16", "num_buffers": 3, "num_warps": 4, "trans_b": 0}
# arch = sm_90


// ===== COMPILED SASS (sm_90a) =====

	.target	sm_90a

	.elftype	@"ET_EXEC"


//--------------------- .note.nv.tkinfo           --------------------------
	.section	.note.nv.tkinfo,"",@"SHT_NOTE"
	.sectionflags	@"SHF_NOTE_NV_TKINFO"
	.tkinfo
        /*0018*/ 	.word	0x00000002
        /*0030*/ 	.string	""
        /*0030*/ 	.string	"ptxas"
        /*0030*/ 	.string	"Cuda compilation tools, release 13.0, V13.0.88"
        /*0030*/ 	.string	"Build cuda_13.0.r13.0/compiler.36424714_0"
        /*0030*/ 	.string	"-v  -suppress-debug-info  -lineinfo  -arch sm_90a "



//--------------------- .note.nv.cuinfo           --------------------------
	.section	.note.nv.cuinfo,"",@"SHT_NOTE"
	.sectionflags	@"SHF_NOTE_NV_CUINFO"
        /*0018*/ 	.short	0x0002
        /*001a*/ 	.short	0x005a
        /*001c*/ 	.short	0x0082
	.zero		2


//--------------------- .nv.info                  --------------------------
	.section	.nv.info,"",@"SHT_CUDA_INFO"
	.align	4


	//----- nvinfo : EIATTR_REGCOUNT
	.align		4
        /*0000*/ 	.byte	0x04, 0x2f
        /*0002*/ 	.short	(.L_1 - .L_0)
	.align		4
.L_0:
        /*0004*/ 	.word	index@(gluon_wgmma)
        /*0008*/ 	.word	0x0000009a


	//----- nvinfo : EIATTR_FRAME_SIZE
	.align		4
.L_1:
        /*000c*/ 	.byte	0x04, 0x11
        /*000e*/ 	.short	(.L_3 - .L_2)
	.align		4
.L_2:
        /*0010*/ 	.word	index@(gluon_wgmma)
        /*0014*/ 	.word	0x00000000


	//----- nvinfo : EIATTR_MIN_STACK_SIZE
	.align		4
.L_3:
        /*0018*/ 	.byte	0x04, 0x12
        /*001a*/ 	.short	(.L_5 - .L_4)
	.align		4
.L_4:
        /*001c*/ 	.word	index@(gluon_wgmma)
        /*0020*/ 	.word	0x00000000
.L_5:


//--------------------- .nv.compat                --------------------------
	.section	.nv.compat,"",@"SHT_CUDA_COMPAT_INFO"
	.align	4
        /*0000*/ 	.byte	0x02, 0x09, 0x01, 0x00, 0x02, 0x02, 0x04, 0x00, 0x02, 0x05, 0x05, 0x00, 0x03, 0x07, 0x01, 0x01
        /*0010*/ 	.byte	0x02, 0x03, 0x03, 0x00, 0x02, 0x06, 0x01, 0x00, 0x04, 0x0b, 0x08, 0x00, 0x00, 0x00, 0x00, 0x00
        /*0020*/ 	.byte	0x00, 0x00, 0x00, 0x00


//--------------------- .nv.info.gluon_wgmma      --------------------------
	.section	.nv.info.gluon_wgmma,"",@"SHT_CUDA_INFO"
	.sectionflags	@""
	.align	4


	//----- nvinfo : EIATTR_CUDA_API_VERSION
	.align		4
        /*0000*/ 	.byte	0x04, 0x37
        /*0002*/ 	.short	(.L_7 - .L_6)
.L_6:
        /*0004*/ 	.word	0x00000082


	//----- nvinfo : EIATTR_KPARAM_INFO
	.align		4
.L_7:
        /*0008*/ 	.byte	0x04, 0x17
        /*000a*/ 	.short	(.L_9 - .L_8)
.L_8:
        /*000c*/ 	.word	0x00000000
        /*0010*/ 	.short	0x000a
        /*0012*/ 	.short	0x0048
        /*0014*/ 	.byte	0x00, 0xf4, 0x21, 0x00


	//----- nvinfo : EIATTR_KPARAM_INFO
	.align		4
.L_9:
        /*0018*/ 	.byte	0x04, 0x17
        /*001a*/ 	.short	(.L_11 - .L_10)
.L_10:
        /*001c*/ 	.word	0x00000000
        /*0020*/ 	.short	0x0009
        /*0022*/ 	.short	0x0040
        /*0024*/ 	.byte	0x00, 0xf4, 0x21, 0x00


	//----- nvinfo : EIATTR_KPARAM_INFO
	.align		4
.L_11:
        /*0028*/ 	.byte	0x04, 0x17
        /*002a*/ 	.short	(.L_13 - .L_12)
.L_12:
        /*002c*/ 	.word	0x00000000
        /*0030*/ 	.short	0x0008
        /*0032*/ 	.short	0x0038
        /*0034*/ 	.byte	0x00, 0xf0, 0x21, 0x00


	//----- nvinfo : EIATTR_KPARAM_INFO
	.align		4
.L_13:
        /*0038*/ 	.byte	0x04, 0x17
        /*003a*/ 	.short	(.L_15 - .L_14)
.L_14:
        /*003c*/ 	.word	0x00000000
        /*0040*/ 	.short	0x0007
        /*0042*/ 	.short	0x0030
        /*0044*/ 	.byte	0x00, 0xf0, 0x21, 0x00


	//----- nvinfo : EIATTR_KPARAM_INFO
	.align		4
.L_15:
        /*0048*/ 	.byte	0x04, 0x17
        /*004a*/ 	.short	(.L_17 - .L_16)
.L_16:
        /*004c*/ 	.word	0x00000000
        /*0050*/ 	.short	0x0006
        /*0052*/ 	.short	0x0028
        /*0054*/ 	.byte	0x00, 0xf0, 0x21, 0x00


	//----- nvinfo : EIATTR_KPARAM_INFO
	.align		4
.L_17:
        /*0058*/ 	.byte	0x04, 0x17
        /*005a*/ 	.short	(.L_19 - .L_18)
.L_18:
        /*005c*/ 	.word	0x00000000
        /*0060*/ 	.short	0x0005
        /*0062*/ 	.short	0x0020
        /*0064*/ 	.byte	0x00, 0xf0, 0x11, 0x00


	//----- nvinfo : EIATTR_KPARAM_INFO
	.align		4
.L_19:
        /*0068*/ 	.byte	0x04, 0x17
        /*006a*/ 	.short	(.L_21 - .L_20)
.L_20:
        /*006c*/ 	.word	0x00000000
        /*0070*/ 	.short	0x0004
        /*0072*/ 	.short	0x001c
        /*0074*/ 	.byte	0x00, 0xf0, 0x11, 0x00


	//----- nvinfo : EIATTR_KPARAM_INFO
	.align		4
.L_21:
        /*0078*/ 	.byte	0x04, 0x17
        /*007a*/ 	.short	(.L_23 - .L_22)
.L_22:
        /*007c*/ 	.word	0x00000000
        /*0080*/ 	.short	0x0003
        /*0082*/ 	.short	0x0018
        /*0084*/ 	.byte	0x00, 0xf0, 0x11, 0x00


	//----- nvinfo : EIATTR_KPARAM_INFO
	.align		4
.L_23:
        /*0088*/ 	.byte	0x04, 0x17
        /*008a*/ 	.short	(.L_25 - .L_24)
.L_24:
        /*008c*/ 	.word	0x00000000
        /*0090*/ 	.short	0x0002
        /*0092*/ 	.short	0x0010
        /*0094*/ 	.byte	0x00, 0xf4, 0x21, 0x00


	//----- nvinfo : EIATTR_KPARAM_INFO
	.align		4
.L_25:
        /*0098*/ 	.byte	0x04, 0x17
        /*009a*/ 	.short	(.L_27 - .L_26)
.L_26:
        /*009c*/ 	.word	0x00000000
        /*00a0*/ 	.short	0x0001
        /*00a2*/ 	.short	0x0008
        /*00a4*/ 	.byte	0x00, 0xf4, 0x21, 0x00


	//----- nvinfo : EIATTR_KPARAM_INFO
	.align		4
.L_27:
        /*00a8*/ 	.byte	0x04, 0x17
        /*00aa*/ 	.short	(.L_29 - .L_28)
.L_28:
        /*00ac*/ 	.word	0x00000000
        /*00b0*/ 	.short	0x0000
        /*00b2*/ 	.short	0x0000
        /*00b4*/ 	.byte	0x00, 0xf4, 0x21, 0x00


	//----- nvinfo : EIATTR_SPARSE_MMA_MASK
	.align		4
.L_29:
        /*00b8*/ 	.byte	0x03, 0x50
        /*00ba*/ 	.short	0x0000


	//----- nvinfo : EIATTR_MAXREG_COUNT
	.align		4
        /*00bc*/ 	.byte	0x03, 0x1b
        /*00be*/ 	.short	0x00ff


	//----- nvinfo : EIATTR_NUM_BARRIERS
	.align		4
        /*00c0*/ 	.byte	0x02, 0x4c
        /*00c2*/ 	.byte	0x01
	.zero		1


	//----- nvinfo : EIATTR_MERCURY_ISA_VERSION
	.align		4
        /*00c4*/ 	.byte	0x03, 0x5f
        /*00c6*/ 	.short	0x0101


	//----- nvinfo : EIATTR_INT_WARP_WIDE_INSTR_OFFSETS
	.align		4
        /*00c8*/ 	.byte	0x04, 0x31
        /*00ca*/ 	.short	(.L_31 - .L_30)


	//   ....[0]....
.L_30:
        /*00cc*/ 	.word	0x00001300


	//   ....[1]....
        /*00d0*/ 	.word	0x00001320


	//   ....[2]....
        /*00d4*/ 	.word	0x00001330


	//   ....[3]....
        /*00d8*/ 	.word	0x00001410


	//   ....[4]....
        /*00dc*/ 	.word	0x00001d20


	//   ....[5]....
        /*00e0*/ 	.word	0x00001d30


	//   ....[6]....
        /*00e4*/ 	.word	0x00001db0


	//   ....[7]....
        /*00e8*/ 	.word	0x00001dc0


	//   ....[8]....
        /*00ec*/ 	.word	0x00002420


	//   ....[9]....
        /*00f0*/ 	.word	0x00002440


	//----- nvinfo : EIATTR_COOP_GROUP_MASK_REGIDS
	.align		4
.L_31:
        /*00f4*/ 	.byte	0x04, 0x29
        /*00f6*/ 	.short	(.L_33 - .L_32)


	//   ....[0]....
.L_32:
        /*00f8*/ 	.word	0xffffffff


	//   ....[1]....
        /*00fc*/ 	.word	0xffffffff


	//   ....[2]....
        /*0100*/ 	.word	0xffffffff


	//----- nvinfo : EIATTR_COOP_GROUP_INSTR_OFFSETS
	.align		4
.L_33:
        /*0104*/ 	.byte	0x04, 0x28
        /*0106*/ 	.short	(.L_35 - .L_34)


	//   ....[0]....
.L_34:
        /*0108*/ 	.word	0x00000150


	//   ....[1]....
        /*010c*/ 	.word	0x00000720


	//   ....[2]....
        /*0110*/ 	.word	0x00000cd0


	//----- nvinfo : EIATTR_MBARRIER_INSTR_OFFSETS
	.align		4
.L_35:
        /*0114*/ 	.byte	0x04, 0x39
        /*0116*/ 	.short	(.L_37 - .L_36)


	//   ....[0]....
.L_36:
        /*0118*/ 	.word	0x00001490
        /*011c*/ 	.word	0x000000ff
        /*0120*/ 	.word	0x00030000
        /*0124*/ 	.short	0x0100
        /*0126*/ 	.byte	0x37
	.zero		1


	//   ....[1]....
        /*0128*/ 	.word	0x00001620
        /*012c*/ 	.word	0x000000ff
        /*0130*/ 	.word	0x00030008
        /*0134*/ 	.short	0x0100
        /*0136*/ 	.byte	0x37
	.zero		1


	//   ....[2]....
        /*0138*/ 	.word	0x000017b0
        /*013c*/ 	.word	0x000000ff
        /*0140*/ 	.word	0x00030010
        /*0144*/ 	.short	0x0100
        /*0146*/ 	.byte	0x37
	.zero		1


	//   ....[3]....
        /*0148*/ 	.word	0x00001ed0
        /*014c*/ 	.word	0x000000ff
        /*0150*/ 	.word	0x00030000
        /*0154*/ 	.short	0x010a
        /*0156*/ 	.byte	0x16
	.zero		1


	//   ....[4]....
        /*0158*/ 	.word	0x000023a0
        /*015c*/ 	.word	0x000000ff
        /*0160*/ 	.word	0x00030000
        /*0164*/ 	.short	0x0108
        /*0166*/ 	.byte	0x37
	.zero		1


	//   ....[5]....
        /*0168*/ 	.word	0x000024e0
        /*016c*/ 	.word	0x000000ff
        /*0170*/ 	.word	0x00030008
        /*0174*/ 	.short	0x0108
        /*0176*/ 	.byte	0x37
	.zero		1


	//   ....[6]....
        /*0178*/ 	.word	0x000025d0
        /*017c*/ 	.word	0x000000ff
        /*0180*/ 	.word	0x00030010
        /*0184*/ 	.short	0x0108
        /*0186*/ 	.byte	0x37
	.zero		1


	//   ....[7]....
        /*0188*/ 	.word	0x000029d0
        /*018c*/ 	.word	0x000000ff
        /*0190*/ 	.word	0x00030000
        /*0194*/ 	.short	0x010a
        /*0196*/ 	.byte	0x16
	.zero		1


	//----- nvinfo : EIATTR_NUM_MBARRIERS
	.align		4
.L_37:
        /*0198*/ 	.byte	0x03, 0x38
        /*019a*/ 	.short	0x0003


	//----- nvinfo : EIATTR_EXIT_INSTR_OFFSETS
	.align		4
        /*019c*/ 	.byte	0x04, 0x1c
        /*019e*/ 	.short	(.L_39 - .L_38)


	//   ....[0]....
.L_38:
        /*01a0*/ 	.word	0x000029c0


	//----- nvinfo : EIATTR_REQNTID
	.align		4
.L_39:
        /*01a4*/ 	.byte	0x04, 0x10
        /*01a6*/ 	.short	(.L_41 - .L_40)
.L_40:
        /*01a8*/ 	.word	0x00000080
        /*01ac*/ 	.word	0x00000001
        /*01b0*/ 	.word	0x00000001


	//----- nvinfo : EIATTR_CRS_STACK_SIZE
	.align		4
.L_41:
        /*01b4*/ 	.byte	0x04, 0x1e
        /*01b6*/ 	.short	(.L_43 - .L_42)
.L_42:
        /*01b8*/ 	.word	0x00000000


	//----- nvinfo : EIATTR_CBANK_PARAM_SIZE
	.align		4
.L_43:
        /*01bc*/ 	.byte	0x03, 0x19
        /*01be*/ 	.short	0x0050


	//----- nvinfo : EIATTR_PARAM_CBANK
	.align		4
        /*01c0*/ 	.byte	0x04, 0x0a
        /*01c2*/ 	.short	(.L_45 - .L_44)
	.align		4
.L_44:
        /*01c4*/ 	.word	index@(.nv.constant0.gluon_wgmma)
        /*01c8*/ 	.short	0x0210
        /*01ca*/ 	.short	0x0050


	//----- nvinfo : EIATTR_SW_WAR
	.align		4
.L_45:
        /*01cc*/ 	.byte	0x04, 0x36
        /*01ce*/ 	.short	(.L_47 - .L_46)
.L_46:
        /*01d0*/ 	.word	0x00000008
.L_47:


//--------------------- .nv.callgraph             --------------------------
	.section	.nv.callgraph,"",@"SHT_CUDA_CALLGRAPH"
	.align	4
	.sectionentsize	8
	.align		4
        /*0000*/ 	.word	0x00000000
	.align		4
        /*0004*/ 	.word	0xffffffff
	.align		4
        /*0008*/ 	.word	0x00000000
	.align		4
        /*000c*/ 	.word	0xfffffffe
	.align		4
        /*0010*/ 	.word	0x00000000
	.align		4
        /*0014*/ 	.word	0xfffffffd
	.align		4
        /*0018*/ 	.word	0x00000000
	.align		4
        /*001c*/ 	.word	0xfffffffc


//--------------------- .text.gluon_wgmma         --------------------------
	.section	.text.gluon_wgmma,"ax",@progbits
	.align	128
        .global         gluon_wgmma
        .type           gluon_wgmma,@function
        .size           gluon_wgmma,(.L_x_52 - gluon_wgmma)
        .other          gluon_wgmma,@"STO_CUDA_ENTRY STV_DEFAULT"
gluon_wgmma:
.text.gluon_wgmma:
[----:B------:R-:W-:Y:S01]  /*0000*/  LDC R1, c[0x0][0x28] ;  /* 0x00000a00ff017b82 */ /* 0x000fe20000000800 */
[----:B------:R-:W1:Y:S07]  /*0010*/  S2R R0, SR_TID.X ;  /* 0x0000000000007919 */ /* 0x000e6e0000002100 */
[----:B------:R-:W2:Y:S01]  /*0020*/  S2UR UR4, SR_CgaCtaId ;  /* 0x00000000000479c3 */ /* 0x000ea20000008800 */
[----:B------:R-:W-:Y:S01]  /*0030*/  UMOV UR55, 0x400 ;  /* 0x0000040000377882 */ /* 0x000fe20000000000 */
[----:B------:R-:W-:Y:S01]  /*0040*/  ULDC UR6, c[0x0][0xc] ;  /* 0x0000030000067ab9 */ /* 0x000fe20000000800 */
[----:B------:R-:W-:Y:S01]  /*0050*/  ULDC.64 UR48, c[0x0][0x250] ;  /* 0x0000940000307ab9 */ /* 0x000fe20000000a00 */
[----:B------:R-:W-:Y:S04]  /*0060*/  BSSY B0, `(.L_x_0) ;  /* 0x000001e000007945 */ /* 0x000fe80003800000 */
[----:B------:R-:W3:Y:S08]  /*0070*/  LDC R6, c[0x0][0x228] ;  /* 0x00008a00ff067b82 */ /* 0x000ef00000000800 */
[----:B------:R-:W4:Y:S08]  /*0080*/  LDC R15, c[0x0][0x230] ;  /* 0x00008c00ff0f7b82 */ /* 0x000f300000000800 */
[----:B------:R-:W-:Y:S01]  /*0090*/  S2UR UR50, SR_CTAID.Y ;  /* 0x00000000003279c3 */ /* 0x000fe20000002600 */
[----:B--2---:R-:W-:-:S03]  /*00a0*/  ULEA UR55, UR4, UR55, 0x18 ;  /* 0x0000003704377291 */ /* 0x004fc6000f8ec03f */
[----:B------:R-:W-:Y:S01]  /*00b0*/  ULDC UR4, c[0x0][0x10] ;  /* 0x0000040000047ab9 */ /* 0x000fe20000000800 */
[----:B-1----:R-:W-:-:S03]  /*00c0*/  LOP3.LUT R2, R0, 0x7f, RZ, 0xc0, !PT ;  /* 0x0000007f00027812 */ /* 0x002fc600078ec0ff */
[----:B------:R-:W1:Y:S01]  /*00d0*/  S2UR UR5, SR_CTAID.Z ;  /* 0x00000000000579c3 */ /* 0x000e620000002700 */
[----:B---3--:R-:W-:Y:S01]  /*00e0*/  VIADD R6, R6, 0xffffffff ;  /* 0xffffffff06067836 */ /* 0x008fe20000000000 */
[C---:B------:R-:W-:Y:S02]  /*00f0*/  ISETP.GE.U32.AND P0, PT, R2.reuse, 0x20, PT ;  /* 0x000000200200780c */ /* 0x040fe40003f06070 */
[C---:B------:R-:W-:Y:S02]  /*0100*/  ISETP.NE.U32.AND P2, PT, R2.reuse, RZ, PT ;  /* 0x000000ff0200720c */ /* 0x040fe40003f45070 */
[----:B------:R-:W-:Y:S02]  /*0110*/  LEA R14, R2, UR55, 0x2 ;  /* 0x00000037020e7c11 */ /* 0x000fe4000f8e10ff */
[----:B------:R-:W2:Y:S01]  /*0120*/  S2UR UR51, SR_CTAID.X ;  /* 0x00000000003379c3 */ /* 0x000ea20000002500 */
[----:B----4-:R-:W-:-:S06]  /*0130*/  VIADD R12, R15, 0xffffffff ;  /* 0xffffffff0f0c7836 */ /* 0x010fcc0000000000 */
[----:B------:R3:W-:Y:S01]  /*0140*/  @!P0 STS [R14], RZ ;  /* 0x000000ff0e008388 */ /* 0x0007e20000000800 */
[----:B------:R-:W-:-:S03]  /*0150*/  NOP ;  /* 0x0000000000007918 */ /* 0x000fc60000000000 */
[----:B------:R3:W-:Y:S01]  /*0160*/  @!P2 STS [UR55+0x24], R6 ;  /* 0x00002406ff00a988 */ /* 0x0007e20008000837 */
[----:B-1----:R-:W-:-:S03]  /*0170*/  UIMAD UR4, UR5, UR4, UR50 ;  /* 0x00000004050472a4 */ /* 0x002fc6000f8e0232 */
[----:B------:R3:W-:Y:S01]  /*0180*/  @!P2 STS [UR55+0x20], R12 ;  /* 0x0000200cff00a988 */ /* 0x0007e20008000837 */
[----:B--2---:R-:W-:-:S04]  /*0190*/  UIMAD UR4, UR4, UR6, UR51 ;  /* 0x00000006040472a4 */ /* 0x004fc8000f8e0233 */
[----:B------:R-:W-:-:S04]  /*01a0*/  UIMAD UR8, UR4, 0x180, URZ ;  /* 0x00000180040878a4 */ /* 0x000fc8000f8e023f */
[----:B------:R-:W-:-:S04]  /*01b0*/  UIADD3 UR4, UP0, UR8, UR48, URZ ;  /* 0x0000003008047290 */ /* 0x000fc8000ff1e03f */
[----:B------:R-:W-:Y:S01]  /*01c0*/  ULEA.HI.X.SX32 UR5, UR8, UR49, 0x1, UP0 ;  /* 0x0000003108057291 */ /* 0x000fe200080f0e3f */
[----:B---3--:R-:W-:Y:S11]  /*01d0*/  @P2 BRA `(.L_x_1) ;  /* 0x0000000000182947 */ /* 0x008ff60003800000 */
[----:B------:R-:W1:Y:S01]  /*01e0*/  LDS R3, [UR55+0x8] ;  /* 0x00000837ff037984 */ /* 0x000e620008000800 */
[----:B------:R-:W2:Y:S01]  /*01f0*/  LDC.64 R8, c[0x0][0x210] ;  /* 0x00008400ff087b82 */ /* 0x000ea20000000a00 */
[----:B------:R-:W-:Y:S02]  /*0200*/  IMAD.MOV.U32 R4, RZ, RZ, 0x70 ;  /* 0x00000070ff047424 */ /* 0x000fe400078e00ff */
[----:B--2---:R2:W-:Y:S03]  /*0210*/  STS.64 [UR55], R8 ;  /* 0x00000008ff007988 */ /* 0x0045e60008000a37 */
[----:B-1----:R-:W-:-:S05]  /*0220*/  LOP3.LUT R3, R3, 0x10, R4, 0xd8, !PT ;  /* 0x0000001003037812 */ /* 0x002fca00078ed804 */
[----:B------:R2:W-:Y:S02]  /*0230*/  STS [UR55+0x8], R3 ;  /* 0x00000803ff007988 */ /* 0x0005e40008000837 */
.L_x_1:
[----:B------:R-:W-:Y:S05]  /*0240*/  BSYNC B0 ;  /* 0x0000000000007941 */ /* 0x000fea0003800000 */
.L_x_0:
[----:B------:R-:W-:Y:S04]  /*0250*/  BSSY B0, `(.L_x_2) ;  /* 0x000000a000007945 */ /* 0x000fe80003800000 */
[----:B------:R-:W-:Y:S05]  /*0260*/  @P2 BRA `(.L_x_3) ;  /* 0x0000000000202947 */ /* 0x000fea0003800000 */
[----:B--2---:R-:W1:Y:S01]  /*0270*/  LDS R3, [UR55+0x34] ;  /* 0x00003437ff037984 */ /* 0x004e620008000800 */
[----:B------:R-:W-:Y:S02]  /*0280*/  IMAD.MOV.U32 R4, RZ, RZ, 0x3f000000 ;  /* 0x3f000000ff047424 */ /* 0x000fe400078e00ff */
[----:B------:R-:W-:Y:S01]  /*0290*/  @!P2 IMAD.MOV.U32 R5, RZ, RZ, 0x7f ;  /* 0x0000007fff05a424 */ /* 0x000fe200078e00ff */
[----:B------:R-:W2:Y:S02]  /*02a0*/  @!P2 LDS R8, [UR55+0x38] ;  /* 0x00003837ff08a984 */ /* 0x000ea40008000800 */
[----:B-1----:R-:W-:Y:S02]  /*02b0*/  LOP3.LUT R3, R3, 0xff000000, R4, 0xb8, !PT ;  /* 0xff00000003037812 */ /* 0x002fe400078eb804 */
[----:B--2---:R-:W-:-:S03]  /*02c0*/  @!P2 LOP3.LUT R4, R8, 0xff, R5, 0xb8, !PT ;  /* 0x000000ff0804a812 */ /* 0x004fc600078eb805 */
[----:B------:R1:W-:Y:S04]  /*02d0*/  STS [UR55+0x34], R3 ;  /* 0x00003403ff007988 */ /* 0x0003e80008000837 */
[----:B------:R1:W-:Y:S02]  /*02e0*/  @!P2 STS [UR55+0x38], R4 ;  /* 0x00003804ff00a988 */ /* 0x0003e40008000837 */
.L_x_3:
[----:B------:R-:W-:Y:S05]  /*02f0*/  BSYNC B0 ;  /* 0x0000000000007941 */ /* 0x000fea0003800000 */
.L_x_2:
[----:B------:R-:W-:Y:S04]  /*0300*/  BSSY B0, `(.L_x_4) ;  /* 0x000000e000007945 */ /* 0x000fe80003800000 */
[----:B------:R-:W-:Y:S05]  /*0310*/  @P2 BRA `(.L_x_5) ;  /* 0x0000000000302947 */ /* 0x000fea0003800000 */
[----:B-1----:R-:W1:Y:S01]  /*0320*/  LDS R4, [UR55+0x34] ;  /* 0x00003437ff047984 */ /* 0x002e620008000800 */
[----:B------:R-:W3:Y:S03]  /*0330*/  LDC.64 R10, c[0x0][0x238] ;  /* 0x00008e00ff0a7b82 */ /* 0x000ee60000000a00 */
[----:B--2---:R-:W2:Y:S01]  /*0340*/  LDS R3, [UR55+0x1c] ;  /* 0x00001c37ff037984 */ /* 0x004ea20008000800 */
[C---:B---3--:R-:W-:Y:S01]  /*0350*/  SHF.L.U64.HI R8, R10.reuse, 0x1, R11 ;  /* 0x000000010a087819 */ /* 0x048fe2000001020b */
[----:B------:R-:W-:-:S03]  /*0360*/  IMAD.SHL.U32 R5, R10, 0x2, RZ ;  /* 0x000000020a057824 */ /* 0x000fc600078e00ff */
[--C-:B------:R-:W-:Y:S02]  /*0370*/  SHF.R.U32.HI R10, RZ, 0x4, R8.reuse ;  /* 0x00000004ff0a7819 */ /* 0x100fe40000011608 */
[----:B------:R-:W-:-:S05]  /*0380*/  SHF.R.U64 R5, R5, 0x4, R8 ;  /* 0x0000000405057819 */ /* 0x000fca0000001208 */
[----:B------:R3:W-:Y:S01]  /*0390*/  STS [UR55+0xc], R5 ;  /* 0x00000c05ff007988 */ /* 0x0007e20008000837 */
[----:B-1----:R-:W-:Y:S02]  /*03a0*/  LOP3.LUT R4, R4, 0x7, RZ, 0xb8, !PT ;  /* 0x0000000704047812 */ /* 0x002fe400078eb8ff */
[----:B--2---:R-:W-:-:S03]  /*03b0*/  LOP3.LUT R3, R3, 0xf, R10, 0xb8, !PT ;  /* 0x0000000f03037812 */ /* 0x004fc600078eb80a */
[----:B------:R3:W-:Y:S04]  /*03c0*/  STS [UR55+0x34], R4 ;  /* 0x00003404ff007988 */ /* 0x0007e80008000837 */
[----:B------:R3:W-:Y:S02]  /*03d0*/  STS [UR55+0x1c], R3 ;  /* 0x00001c03ff007988 */ /* 0x0007e40008000837 */
.L_x_5:
[----:B------:R-:W-:Y:S05]  /*03e0*/  BSYNC B0 ;  /* 0x0000000000007941 */ /* 0x000fea0003800000 */
.L_x_4:
[----:B------:R-:W-:Y:S04]  /*03f0*/  BSSY B1, `(.L_x_6) ;  /* 0x000001b000017945 */ /* 0x000fe80003800000 */
[----:B------:R-:W-:Y:S01]  /*0400*/  BSSY B0, `(.L_x_7) ;  /* 0x0000016000007945 */ /* 0x000fe20003800000 */
[----:B--2---:R-:W-:-:S03]  /*0410*/  IMAD.MOV.U32 R8, RZ, RZ, RZ ;  /* 0x000000ffff087224 */ /* 0x004fc600078e00ff */
[----:B------:R-:W-:Y:S05]  /*0420*/  @P2 BRA `(.L_x_8) ;  /* 0x0000000000202947 */ /* 0x000fea0003800000 */
[----:B-1-3--:R-:W1:Y:S02]  /*0430*/  LDS R3, [UR55+0x34] ;  /* 0x00003437ff037984 */ /* 0x00ae640008000800 */
[----:B-1----:R-:W-:-:S05]  /*0440*/  LOP3.LUT R3, R3, 0x38, RZ, 0xb8, !PT ;  /* 0x0000003803037812 */ /* 0x002fca00078eb8ff */
[----:B------:R1:W-:Y:S01]  /*0450*/  STS [UR55+0x34], R3 ;  /* 0x00003403ff007988 */ /* 0x0003e20008000837 */
[----:B------:R-:W-:Y:S05]  /*0460*/  @P2 BRA `(.L_x_9) ;  /* 0x0000000000202947 */ /* 0x000fea0003800000 */
[----:B-1----:R-:W1:Y:S01]  /*0470*/  LDS R3, [UR55+0x8] ;  /* 0x00000837ff037984 */ /* 0x002e620008000800 */
[----:B------:R-:W-:-:S05]  /*0480*/  IMAD.MOV.U32 R4, RZ, RZ, 0x780 ;  /* 0x00000780ff047424 */ /* 0x000fca00078e00ff */
[----:B-1----:R-:W-:-:S05]  /*0490*/  LOP3.LUT R3, R3, 0x500, R4, 0xd8, !PT ;  /* 0x0000050003037812 */ /* 0x002fca00078ed804 */
[----:B------:R2:W-:Y:S02]  /*04a0*/  STS [UR55+0x8], R3 ;  /* 0x00000803ff007988 */ /* 0x0005e40008000837 */
.L_x_8:
[----:B------:R-:W-:Y:S05]  /*04b0*/  @P2 BRA `(.L_x_10) ;  /* 0x0000000000282947 */ /* 0x000fea0003800000 */
[----:B-123--:R-:W1:Y:S02]  /*04c0*/  LDS R3, [UR55+0x8] ;  /* 0x00000837ff037984 */ /* 0x00ee640008000800 */
[----:B-1----:R-:W-:-:S05]  /*04d0*/  LOP3.LUT R3, R3, 0x1800, RZ, 0xb8, !PT ;  /* 0x0000180003037812 */ /* 0x002fca00078eb8ff */
[----:B------:R2:W-:Y:S02]  /*04e0*/  STS [UR55+0x8], R3 ;  /* 0x00000803ff007988 */ /* 0x0005e40008000837 */
.L_x_9:
[----:B------:R-:W-:Y:S05]  /*04f0*/  @P2 BREAK B0 ;  /* 0x0000000000002942 */ /* 0x000fea0003800000 */
[----:B------:R-:W-:Y:S05]  /*0500*/  @P2 BRA `(.L_x_11) ;  /* 0x0000000000242947 */ /* 0x000fea0003800000 */
[----:B------:R-:W3:Y:S01]  /*0510*/  LDS R4, [UR55+0x8] ;  /* 0x00000837ff047984 */ /* 0x000ee20008000800 */
[----:B-12---:R-:W-:-:S05]  /*0520*/  IMAD.MOV.U32 R3, RZ, RZ, 0x6000 ;  /* 0x00006000ff037424 */ /* 0x006fca00078e00ff */
[----:B---3--:R-:W-:-:S04]  /*0530*/  LOP3.LUT R3, R4, 0x6000, R3, 0xd8, !PT ;  /* 0x0000600004037812 */ /* 0x008fc800078ed803 */
[----:B------:R-:W-:-:S05]  /*0540*/  LOP3.LUT R3, R3, 0x400000, RZ, 0xb8, !PT ;  /* 0x0040000003037812 */ /* 0x000fca00078eb8ff */
[----:B------:R4:W-:Y:S02]  /*0550*/  STS [UR55+0x8], R3 ;  /* 0x00000803ff007988 */ /* 0x0009e40008000837 */
.L_x_10:
[----:B------:R-:W-:Y:S05]  /*0560*/  BSYNC B0 ;  /* 0x0000000000007941 */ /* 0x000fea0003800000 */
.L_x_7:
[----:B-1234-:R-:W1:Y:S02]  /*0570*/  @!P2 LDS R3, [UR55+0x8] ;  /* 0x00000837ff03a984 */ /* 0x01ee640008000800 */
[----:B-1----:R-:W-:-:S05]  /*0580*/  @!P2 LOP3.LUT R3, R3, 0x8000, RZ, 0xb8, !PT ;  /* 0x000080000303a812 */ /* 0x002fca00078eb8ff */
[----:B------:R3:W-:Y:S02]  /*0590*/  @!P2 STS [UR55+0x8], R3 ;  /* 0x00000803ff00a988 */ /* 0x0007e40008000837 */
.L_x_11:
[----:B------:R-:W-:Y:S05]  /*05a0*/  BSYNC B1 ;  /* 0x0000000000017941 */ /* 0x000fea0003800000 */
.L_x_6:
[----:B------:R-:W-:Y:S05]  /*05b0*/  WARPSYNC.ALL ;  /* 0x0000000000007948 */ /* 0x000fea0003800000 */
[----:B------:R-:W4:Y:S02]  /*05c0*/  LDC R7, c[0x0][0x22c] ;  /* 0x00008b00ff077b82 */ /* 0x000f240000000800 */
[----:B----4-:R-:W-:Y:S01]  /*05d0*/  VIADD R7, R7, 0xffffffff ;  /* 0xffffffff07077836 */ /* 0x010fe20000000000 */
[----:B------:R-:W-:Y:S06]  /*05e0*/  @P0 BRA `(.L_x_12) ;  /* 0x0000000000280947 */ /* 0x000fec0003800000 */
[----:B-123--:R-:W1:Y:S01]  /*05f0*/  S2R R3, SR_LANEID ;  /* 0x0000000000037919 */ /* 0x00ee620000000000 */
[----:B------:R-:W-:Y:S05]  /*0600*/  WARPSYNC.ALL ;  /* 0x0000000000007948 */ /* 0x000fea0003800000 */
[----:B-1----:R-:W-:-:S05]  /*0610*/  IMAD.SHL.U32 R3, R3, 0x4, RZ ;  /* 0x0000000403037824 */ /* 0x002fca00078e00ff */
[----:B------:R-:W1:Y:S01]  /*0620*/  LDS R9, [R3+UR55] ;  /* 0x0000003703097984 */ /* 0x000e620008000800 */
[----:B------:R-:W-:-:S05]  /*0630*/  IADD3 R4, P1, R3, UR4, RZ ;  /* 0x0000000403047c10 */ /* 0x000fca000ff3e0ff */
[----:B------:R-:W-:-:S05]  /*0640*/  IMAD.X R5, RZ, RZ, UR5, P1 ;  /* 0x00000005ff057e24 */ /* 0x000fca00088e06ff */
[----:B-1----:R4:W5:Y:S01]  /*0650*/  ATOMG.E.EXCH.STRONG.GPU PT, RZ, [R4], R9 ;  /* 0x0000000904ff73a8 */ /* 0x00296200041ee100 */
[----:B------:R-:W-:-:S04]  /*0660*/  DEPBAR {5,4,3,2,1,0} ;  /* 0x0000003f0000791a */ /* 0x000fc80000000000 */
[----:B------:R4:W-:Y:S01]  /*0670*/  UTMACCTL.IV [UR4] ;  /* 0x00000000040079b9 */ /* 0x0009e20008000000 */
[----:B------:R-:W-:Y:S01]  /*0680*/  NOP ;  /* 0x0000000000007918 */ /* 0x000fe20000000000 */
.L_x_12:
[----:B------:R-:W-:Y:S05]  /*0690*/  @P0 BRA `(.L_x_13) ;  /* 0x00000000000c0947 */ /* 0x000fea0003800000 */
[----:B------:R0:W-:Y:S01]  /*06a0*/  UTMACMDFLUSH ;  /* 0x00000000000079b7 */ /* 0x0001e20000000000 */
[----:B------:R-:W-:Y:S05]  /*06b0*/  @P0 BRA `(.L_x_13) ;  /* 0x0000000000040947 */ /* 0x000fea0003800000 */
[----:B------:R-:W-:-:S04]  /*06c0*/  DEPBAR.LE SB0, 0x0 ;  /* 0x000080000000791a */ /* 0x000fc80000000000 */
.L_x_13:
[----:B------:R-:W-:Y:S05]  /*06d0*/  WARPSYNC.ALL ;  /* 0x0000000000007948 */ /* 0x000fea0003800000 */
[----:B-----5:R-:W-:Y:S06]  /*06e0*/  BAR.SYNC.DEFER_BLOCKING 0x0 ;  /* 0x0000000000007b1d */ /* 0x020fec0000010000 */
[----:B------:R-:W-:Y:S02]  /*06f0*/  BSSY B1, `(.L_x_14) ;  /* 0x000000b000017945 */ /* 0x000fe40003800000 */
[----:B------:R-:W-:Y:S06]  /*0700*/  BAR.SYNC.DEFER_BLOCKING 0x0 ;  /* 0x0000000000007b1d */ /* 0x000fec0000010000 */
[----:B------:R5:W-:Y:S01]  /*0710*/  @!P0 STS [R14], RZ ;  /* 0x000000ff0e008388 */ /* 0x000be20000000800 */
[----:B------:R-:W-:Y:S01]  /*0720*/  NOP ;  /* 0x0000000000007918 */ /* 0x000fe20000000000 */
[----:B------:R-:W-:Y:S05]  /*0730*/  @P2 BRA `(.L_x_15) ;  /* 0x0000000000182947 */ /* 0x000fea0003800000 */
[----:B-123--:R-:W1:Y:S01]  /*0740*/  LDS R3, [UR55+0x8] ;  /* 0x00000837ff037984 */ /* 0x00ee620008000800 */
[----:B------:R-:W2:Y:S01]  /*0750*/  LDC.64 R10, c[0x0][0x218] ;  /* 0x00008600ff0a7b82 */ /* 0x000ea20000000a00 */
[----:B----4-:R-:W-:Y:S02]  /*0760*/  IMAD.MOV.U32 R4, RZ, RZ, 0x70 ;  /* 0x00000070ff047424 */ /* 0x010fe400078e00ff */
[----:B--2---:R2:W-:Y:S03]  /*0770*/  STS.64 [UR55], R10 ;  /* 0x0000000aff007988 */ /* 0x0045e60008000a37 */
[----:B-1----:R-:W-:-:S05]  /*0780*/  LOP3.LUT R3, R3, 0x10, R4, 0xd8, !PT ;  /* 0x0000001003037812 */ /* 0x002fca00078ed804 */
[----:B------:R2:W-:Y:S02]  /*0790*/  STS [UR55+0x8], R3 ;  /* 0x00000803ff007988 */ /* 0x0005e40008000837 */
.L_x_15:
[----:B----4-:R-:W-:Y:S05]  /*07a0*/  BSYNC B1 ;  /* 0x0000000000017941 */ /* 0x010fea0003800000 */
.L_x_14:
[----:B------:R-:W-:Y:S04]  /*07b0*/  BSSY B1, `(.L_x_16) ;  /* 0x000000a000017945 */ /* 0x000fe80003800000 */
[----:B------:R-:W-:Y:S05]  /*07c0*/  @P2 BRA `(.L_x_17) ;  /* 0x0000000000202947 */ /* 0x000fea0003800000 */
[----:B-123--:R-:W1:Y:S01]  /*07d0*/  LDS R3, [UR55+0x34] ;  /* 0x00003437ff037984 */ /* 0x00ee620008000800 */
[----:B------:R-:W-:Y:S02]  /*07e0*/  IMAD.MOV.U32 R10, RZ, RZ, 0x3f000000 ;  /* 0x3f000000ff0a7424 */ /* 0x000fe400078e00ff */
[----:B------:R-:W-:Y:S01]  /*07f0*/  @!P2 IMAD.MOV.U32 R5, RZ, RZ, 0x7f ;  /* 0x0000007fff05a424 */ /* 0x000fe200078e00ff */
[----:B------:R-:W2:Y:S02]  /*0800*/  @!P2 LDS R4, [UR55+0x38] ;  /* 0x00003837ff04a984 */ /* 0x000ea40008000800 */
[----:B-1----:R-:W-:Y:S02]  /*0810*/  LOP3.LUT R3, R3, 0xff000000, R10, 0xb8, !PT ;  /* 0xff00000003037812 */ /* 0x002fe400078eb80a */
[----:B--2---:R-:W-:-:S03]  /*0820*/  @!P2 LOP3.LUT R4, R4, 0xff, R5, 0xb8, !PT ;  /* 0x000000ff0404a812 */ /* 0x004fc600078eb805 */
[----:B------:R4:W-:Y:S04]  /*0830*/  STS [UR55+0x34], R3 ;  /* 0x00003403ff007988 */ /* 0x0009e80008000837 */
[----:B------:R4:W-:Y:S02]  /*0840*/  @!P2 STS [UR55+0x38], R4 ;  /* 0x00003804ff00a988 */ /* 0x0009e40008000837 */
.L_x_17:
[----:B------:R-:W-:Y:S05]  /*0850*/  BSYNC B1 ;  /* 0x0000000000017941 */ /* 0x000fea0003800000 */
.L_x_16:
[----:B------:R-:W-:Y:S04]  /*0860*/  BSSY B1, `(.L_x_18) ;  /* 0x0000004000017945 */ /* 0x000fe80003800000 */
[----:B------:R-:W-:Y:S05]  /*0870*/  @P2 BRA `(.L_x_19) ;  /* 0x0000000000082947 */ /* 0x000fea0003800000 */
[----:B------:R1:W-:Y:S04]  /*0880*/  STS [UR55+0x24], R12 ;  /* 0x0000240cff007988 */ /* 0x0003e80008000837 */
[----:B------:R1:W-:Y:S02]  /*0890*/  STS [UR55+0x20], R7 ;  /* 0x00002007ff007988 */ /* 0x0003e40008000837 */
.L_x_19:
[----:B------:R-:W-:Y:S05]  /*08a0*/  BSYNC B1 ;  /* 0x0000000000017941 */ /* 0x000fea0003800000 */
.L_x_18:
[----:B------:R-:W-:Y:S04]  /*08b0*/  BSSY B1, `(.L_x_20) ;  /* 0x000000e000017945 */ /* 0x000fe80003800000 */
[----:B------:R-:W-:Y:S05]  /*08c0*/  @P2 BRA `(.L_x_21) ;  /* 0x0000000000302947 */ /* 0x000fea0003800000 */
[----:B----4-:R-:W4:Y:S01]  /*08d0*/  LDS R4, [UR55+0x34] ;  /* 0x00003437ff047984 */ /* 0x010f220008000800 */
[----:B-1----:R-:W1:Y:S03]  /*08e0*/  LDC.64 R12, c[0x0][0x240] ;  /* 0x00009000ff0c7b82 */ /* 0x002e660000000a00 */
[----:B--23--:R-:W2:Y:S01]  /*08f0*/  LDS R3, [UR55+0x1c] ;  /* 0x00001c37ff037984 */ /* 0x00cea20008000800 */
[C---:B-1----:R-:W-:Y:S01]  /*0900*/  SHF.L.U64.HI R10, R12.reuse, 0x1, R13 ;  /* 0x000000010c0a7819 */ /* 0x042fe2000001020d */
[----:B------:R-:W-:-:S03]  /*0910*/  IMAD.SHL.U32 R5, R12, 0x2, RZ ;  /* 0x000000020c057824 */ /* 0x000fc600078e00ff */
[--C-:B------:R-:W-:Y:S02]  /*0920*/  SHF.R.U32.HI R12, RZ, 0x4, R10.reuse ;  /* 0x00000004ff0c7819 */ /* 0x100fe4000001160a */
[----:B------:R-:W-:-:S05]  /*0930*/  SHF.R.U64 R5, R5, 0x4, R10 ;  /* 0x0000000405057819 */ /* 0x000fca000000120a */
[----:B------:R1:W-:Y:S01]  /*0940*/  STS [UR55+0xc], R5 ;  /* 0x00000c05ff007988 */ /* 0x0003e20008000837 */
[----:B----4-:R-:W-:Y:S02]  /*0950*/  LOP3.LUT R4, R4, 0x7, RZ, 0xb8, !PT ;  /* 0x0000000704047812 */ /* 0x010fe400078eb8ff */
[----:B--2---:R-:W-:-:S03]  /*0960*/  LOP3.LUT R3, R3, 0xf, R12, 0xb8, !PT ;  /* 0x0000000f03037812 */ /* 0x004fc600078eb80c */
[----:B------:R1:W-:Y:S04]  /*0970*/  STS [UR55+0x34], R4 ;  /* 0x00003404ff007988 */ /* 0x0003e80008000837 */
[----:B------:R1:W-:Y:S02]  /*0980*/  STS [UR55+0x1c], R3 ;  /* 0x00001c03ff007988 */ /* 0x0003e40008000837 */
.L_x_21:
[----:B------:R-:W-:Y:S05]  /*0990*/  BSYNC B1 ;  /* 0x0000000000017941 */ /* 0x000fea0003800000 */
.L_x_20:
[----:B------:R-:W-:Y:S04]  /*09a0*/  BSSY B2, `(.L_x_22) ;  /* 0x000001a000027945 */ /* 0x000fe80003800000 */
[----:B------:R-:W-:Y:S04]  /*09b0*/  BSSY B1, `(.L_x_23) ;  /* 0x0000015000017945 */ /* 0x000fe80003800000 */
[----:B------:R-:W-:Y:S05]  /*09c0*/  @P2 BRA `(.L_x_24) ;  /* 0x0000000000202947 */ /* 0x000fea0003800000 */
[----:B-1234-:R-:W1:Y:S02]  /*09d0*/  LDS R3, [UR55+0x34] ;  /* 0x00003437ff037984 */ /* 0x01ee640008000800 */
[----:B-1----:R-:W-:-:S05]  /*09e0*/  LOP3.LUT R3, R3, 0x38, RZ, 0xb8, !PT ;  /* 0x0000003803037812 */ /* 0x002fca00078eb8ff */
[----:B------:R1:W-:Y:S01]  /*09f0*/  STS [UR55+0x34], R3 ;  /* 0x00003403ff007988 */ /* 0x0003e20008000837 */
[----:B------:R-:W-:Y:S05]  /*0a00*/  @P2 BRA `(.L_x_25) ;  /* 0x0000000000202947 */ /* 0x000fea0003800000 */
[----:B-1----:R-:W1:Y:S01]  /*0a10*/  LDS R3, [UR55+0x8] ;  /* 0x00000837ff037984 */ /* 0x002e620008000800 */
[----:B------:R-:W-:-:S05]  /*0a20*/  IMAD.MOV.U32 R4, RZ, RZ, 0x780 ;  /* 0x00000780ff047424 */ /* 0x000fca00078e00ff */
[----:B-1----:R-:W-:-:S05]  /*0a30*/  LOP3.LUT R3, R3, 0x500, R4, 0xd8, !PT ;  /* 0x0000050003037812 */ /* 0x002fca00078ed804 */
[----:B------:R1:W-:Y:S02]  /*0a40*/  STS [UR55+0x8], R3 ;  /* 0x00000803ff007988 */ /* 0x0003e40008000837 */
.L_x_24:
[----:B------:R-:W-:Y:S05]  /*0a50*/  @P2 BRA `(.L_x_26) ;  /* 0x0000000000282947 */ /* 0x000fea0003800000 */
[----:B-1234-:R-:W1:Y:S02]  /*0a60*/  LDS R3, [UR55+0x8] ;  /* 0x00000837ff037984 */ /* 0x01ee640008000800 */
[----:B-1----:R-:W-:-:S05]  /*0a70*/  LOP3.LUT R3, R3, 0x1800, RZ, 0xb8, !PT ;  /* 0x0000180003037812 */ /* 0x002fca00078eb8ff */
[----:B------:R2:W-:Y:S02]  /*0a80*/  STS [UR55+0x8], R3 ;  /* 0x00000803ff007988 */ /* 0x0005e40008000837 */
.L_x_25:
[----:B------:R-:W-:Y:S05]  /*0a90*/  @P2 BREAK B1 ;  /* 0x0000000000012942 */ /* 0x000fea0003800000 */
[----:B------:R-:W-:Y:S05]  /*0aa0*/  @P2 BRA `(.L_x_27) ;  /* 0x0000000000242947 */ /* 0x000fea0003800000 */
[----:B-12---:R-:W1:Y:S01]  /*0ab0*/  LDS R3, [UR55+0x8] ;  /* 0x00000837ff037984 */ /* 0x006e620008000800 */
[----:B------:R-:W-:-:S05]  /*0ac0*/  IMAD.MOV.U32 R4, RZ, RZ, 0x6000 ;  /* 0x00006000ff047424 */ /* 0x000fca00078e00ff */
[----:B-1----:R-:W-:-:S04]  /*0ad0*/  LOP3.LUT R3, R3, 0x6000, R4, 0xd8, !PT ;  /* 0x0000600003037812 */ /* 0x002fc800078ed804 */
[----:B------:R-:W-:-:S05]  /*0ae0*/  LOP3.LUT R3, R3, 0x400000, RZ, 0xb8, !PT ;  /* 0x0040000003037812 */ /* 0x000fca00078eb8ff */
[----:B------:R1:W-:Y:S02]  /*0af0*/  STS [UR55+0x8], R3 ;  /* 0x00000803ff007988 */ /* 0x0003e40008000837 */
.L_x_26:
[----:B------:R-:W-:Y:S05]  /*0b00*/  BSYNC B1 ;  /* 0x0000000000017941 */ /* 0x000fea0003800000 */
.L_x_23:
[----:B-1234-:R-:W1:Y:S02]  /*0b10*/  @!P2 LDS R3, [UR55+0x8] ;  /* 0x00000837ff03a984 */ /* 0x01ee640008000800 */
[----:B-1----:R-:W-:-:S05]  /*0b20*/  @!P2 LOP3.LUT R3, R3, 0x8000, RZ, 0xb8, !PT ;  /* 0x000080000303a812 */ /* 0x002fca00078eb8ff */
[----:B------:R3:W-:Y:S02]  /*0b30*/  @!P2 STS [UR55+0x8], R3 ;  /* 0x00000803ff00a988 */ /* 0x0007e40008000837 */
.L_x_27:
[----:B------:R-:W-:Y:S05]  /*0b40*/  BSYNC B2 ;  /* 0x0000000000027941 */ /* 0x000fea0003800000 */
.L_x_22:
[----:B------:R-:W-:Y:S05]  /*0b50*/  WARPSYNC.ALL ;  /* 0x0000000000007948 */ /* 0x000fea0003800000 */
[----:B------:R-:W-:-:S04]  /*0b60*/  UIADD3 UR7, UR8, 0x80, URZ ;  /* 0x0000008008077890 */ /* 0x000fc8000fffe03f */
[----:B------:R-:W-:-:S04]  /*0b70*/  UIADD3 UR6, UP0, UR7, UR48, URZ ;  /* 0x0000003007067290 */ /* 0x000fc8000ff1e03f */
[----:B------:R-:W-:Y:S01]  /*0b80*/  ULEA.HI.X.SX32 UR7, UR7, UR49, 0x1, UP0 ;  /* 0x0000003107077291 */ /* 0x000fe200080f0e3f */
[----:B------:R-:W-:Y:S11]  /*0b90*/  @P0 BRA `(.L_x_28) ;  /* 0x0000000000280947 */ /* 0x000ff60003800000 */
[----:B-123--:R-:W1:Y:S01]  /*0ba0*/  S2R R3, SR_LANEID ;  /* 0x0000000000037919 */ /* 0x00ee620000000000 */
[----:B------:R-:W-:Y:S05]  /*0bb0*/  WARPSYNC.ALL ;  /* 0x0000000000007948 */ /* 0x000fea0003800000 */
[----:B-1----:R-:W-:-:S05]  /*0bc0*/  IMAD.SHL.U32 R9, R3, 0x4, RZ ;  /* 0x0000000403097824 */ /* 0x002fca00078e00ff */
[----:B------:R-:W1:Y:S01]  /*0bd0*/  LDS R3, [R9+UR55] ;  /* 0x0000003709037984 */ /* 0x000e620008000800 */
[----:B------:R-:W-:-:S05]  /*0be0*/  IADD3 R4, P1, R9, UR6, RZ ;  /* 0x0000000609047c10 */ /* 0x000fca000ff3e0ff */
[----:B------:R-:W-:-:S05]  /*0bf0*/  IMAD.X R5, RZ, RZ, UR7, P1 ;  /* 0x00000007ff057e24 */ /* 0x000fca00088e06ff */
[----:B-1----:R4:W2:Y:S01]  /*0c00*/  ATOMG.E.EXCH.STRONG.GPU PT, RZ, [R4], R3 ;  /* 0x0000000304ff73a8 */ /* 0x0028a200041ee100 */
[----:B------:R-:W-:-:S04]  /*0c10*/  DEPBAR {5,4,3,2,1,0} ;  /* 0x0000003f0000791a */ /* 0x000fc80000000000 */
[----:B------:R4:W-:Y:S01]  /*0c20*/  UTMACCTL.IV [UR6] ;  /* 0x00000000060079b9 */ /* 0x0009e20008000000 */
[----:B------:R-:W-:Y:S01]  /*0c30*/  NOP ;  /* 0x0000000000007918 */ /* 0x000fe20000000000 */
.L_x_28:
[----:B------:R-:W-:Y:S05]  /*0c40*/  @P0 BRA `(.L_x_29) ;  /* 0x00000000000c0947 */ /* 0x000fea0003800000 */
[----:B------:R0:W-:Y:S01]  /*0c50*/  UTMACMDFLUSH ;  /* 0x00000000000079b7 */ /* 0x0001e20000000000 */
[----:B------:R-:W-:Y:S05]  /*0c60*/  @P0 BRA `(.L_x_29) ;  /* 0x0000000000040947 */ /* 0x000fea0003800000 */
[----:B------:R-:W-:-:S04]  /*0c70*/  DEPBAR.LE SB0, 0x0 ;  /* 0x000080000000791a */ /* 0x000fc80000000000 */
.L_x_29:
[----:B------:R-:W-:Y:S05]  /*0c80*/  WARPSYNC.ALL ;  /* 0x0000000000007948 */ /* 0x000fea0003800000 */
[----:B--2---:R-:W-:Y:S06]  /*0c90*/  BAR.SYNC.DEFER_BLOCKING 0x0 ;  /* 0x0000000000007b1d */ /* 0x004fec0000010000 */
[----:B------:R-:W-:Y:S02]  /*0ca0*/  BSSY B2, `(.L_x_30) ;  /* 0x000000b000027945 */ /* 0x000fe40003800000 */
[----:B------:R-:W-:Y:S06]  /*0cb0*/  BAR.SYNC.DEFER_BLOCKING 0x0 ;  /* 0x0000000000007b1d */ /* 0x000fec0000010000 */
[----:B------:R2:W-:Y:S01]  /*0cc0*/  @!P0 STS [R14], RZ ;  /* 0x000000ff0e008388 */ /* 0x0005e20000000800 */
[----:B------:R-:W-:Y:S01]  /*0cd0*/  NOP ;  /* 0x0000000000007918 */ /* 0x000fe20000000000 */
[----:B------:R-:W-:Y:S05]  /*0ce0*/  @P2 BRA `(.L_x_31) ;  /* 0x0000000000182947 */ /* 0x000fea0003800000 */
[----:B-1-34-:R-:W1:Y:S01]  /*0cf0*/  LDS R3, [UR55+0x8] ;  /* 0x00000837ff037984 */ /* 0x01ae620008000800 */
[----:B------:R-:W3:Y:S01]  /*0d00*/  LDC.64 R10, c[0x0][0x220] ;  /* 0x00008800ff0a7b82 */ /* 0x000ee20000000a00 */
[----:B------:R-:W-:Y:S02]  /*0d10*/  IMAD.MOV.U32 R4, RZ, RZ, 0x70 ;  /* 0x00000070ff047424 */ /* 0x000fe400078e00ff */
[----:B---3--:R3:W-:Y:S03]  /*0d20*/  STS.64 [UR55], R10 ;  /* 0x0000000aff007988 */ /* 0x0087e60008000a37 */
[----:B-1----:R-:W-:-:S05]  /*0d30*/  LOP3.LUT R3, R3, 0x10, R4, 0xd8, !PT ;  /* 0x0000001003037812 */ /* 0x002fca00078ed804 */
[----:B------:R3:W-:Y:S02]  /*0d40*/  STS [UR55+0x8], R3 ;  /* 0x00000803ff007988 */ /* 0x0007e40008000837 */
.L_x_31:
[----:B----4-:R-:W-:Y:S05]  /*0d50*/  BSYNC B2 ;  /* 0x0000000000027941 */ /* 0x010fea0003800000 */
.L_x_30:
[----:B------:R-:W-:Y:S04]  /*0d60*/  BSSY B3, `(.L_x_32) ;  /* 0x0000011000037945 */ /* 0x000fe80003800000 */
[----:B------:R-:W-:Y:S04]  /*0d70*/  BSSY B2, `(.L_x_33) ;  /* 0x000000e000027945 */ /* 0x000fe80003800000 */
[----:B------:R-:W-:Y:S05]  /*0d80*/  @P2 BRA `(.L_x_34) ;  /* 0x0000000000242947 */ /* 0x000fea0003800000 */
[----:B-1-3--:R-:W1:Y:S01]  /*0d90*/  LDS R3, [UR55+0x34] ;  /* 0x00003437ff037984 */ /* 0x00ae620008000800 */
[----:B------:R-:W-:-:S05]  /*0da0*/  IMAD.MOV.U32 R4, RZ, RZ, 0x3f000000 ;  /* 0x3f000000ff047424 */ /* 0x000fca00078e00ff */
[----:B-1----:R-:W-:-:S05]  /*0db0*/  LOP3.LUT R3, R3, 0xff000000, R4, 0xb8, !PT ;  /* 0xff00000003037812 */ /* 0x002fca00078eb804 */
[----:B------:R1:W-:Y:S01]  /*0dc0*/  STS [UR55+0x34], R3 ;  /* 0x00003403ff007988 */ /* 0x0003e20008000837 */
[----:B------:R-:W-:Y:S05]  /*0dd0*/  @P2 BRA `(.L_x_35) ;  /* 0x00000000001c2947 */ /* 0x000fea0003800000 */
[----:B-1----:R-:W1:Y:S01]  /*0de0*/  LDS R3, [UR55+0x38] ;  /* 0x00003837ff037984 */ /* 0x002e620008000800 */
[----:B------:R-:W-:-:S05]  /*0df0*/  IMAD.MOV.U32 R4, RZ, RZ, 0x7f ;  /* 0x0000007fff047424 */ /* 0x000fca00078e00ff */
[----:B-1----:R-:W-:-:S05]  /*0e00*/  LOP3.LUT R3, R3, 0xff, R4, 0xb8, !PT ;  /* 0x000000ff03037812 */ /* 0x002fca00078eb804 */
[----:B------:R4:W-:Y:S02]  /*0e10*/  STS [UR55+0x38], R3 ;  /* 0x00003803ff007988 */ /* 0x0009e40008000837 */
.L_x_34:
[----:B------:R-:W-:Y:S05]  /*0e20*/  @P2 BREAK B2 ;  /* 0x0000000000022942 */ /* 0x000fea0003800000 */
[----:B------:R-:W-:Y:S05]  /*0e30*/  @P2 BRA `(.L_x_36) ;  /* 0x00000000000c2947 */ /* 0x000fea0003800000 */
[----:B------:R1:W-:Y:S02]  /*0e40*/  STS [UR55+0x20], R7 ;  /* 0x00002007ff007988 */ /* 0x0003e40008000837 */
.L_x_35:
[----:B------:R-:W-:Y:S05]  /*0e50*/  BSYNC B2 ;  /* 0x0000000000027941 */ /* 0x000fea0003800000 */
.L_x_33:
[----:B------:R1:W-:Y:S02]  /*0e60*/  @!P2 STS [UR55+0x24], R6 ;  /* 0x00002406ff00a988 */ /* 0x0003e40008000837 */
.L_x_36:
[----:B------:R-:W-:Y:S05]  /*0e70*/  BSYNC B3 ;  /* 0x0000000000037941 */ /* 0x000fea0003800000 */
.L_x_32:
[----:B------:R-:W-:Y:S05]  /*0e80*/  WARPSYNC.ALL ;  /* 0x0000000000007948 */ /* 0x000fea0003800000 */
[----:B------:R-:W-:Y:S04]  /*0e90*/  BSSY B3, `(.L_x_37) ;  /* 0x000000e000037945 */ /* 0x000fe80003800000 */
[----:B------:R-:W-:Y:S05]  /*0ea0*/  @P2 BRA `(.L_x_38) ;  /* 0x0000000000302947 */ /* 0x000fea0003800000 */
[----:B------:R-:W5:Y:S01]  /*0eb0*/  LDS R4, [UR55+0x34] ;  /* 0x00003437ff047984 */ /* 0x000f620008000800 */
[----:B---3--:R-:W3:Y:S03]  /*0ec0*/  LDC.64 R10, c[0x0][0x248] ;  /* 0x00009200ff0a7b82 */ /* 0x008ee60000000a00 */
[----:B-1--4-:R-:W1:Y:S01]  /*0ed0*/  LDS R3, [UR55+0x1c] ;  /* 0x00001c37ff037984 */ /* 0x012e620008000800 */
[C---:B---3--:R-:W-:Y:S01]  /*0ee0*/  SHF.L.U64.HI R6, R10.reuse, 0x1, R11 ;  /* 0x000000010a067819 */ /* 0x048fe2000001020b */
[----:B------:R-:W-:-:S03]  /*0ef0*/  IMAD.SHL.U32 R5, R10, 0x2, RZ ;  /* 0x000000020a057824 */ /* 0x000fc600078e00ff */
[--C-:B------:R-:W-:Y:S02]  /*0f00*/  SHF.R.U32.HI R10, RZ, 0x4, R6.reuse ;  /* 0x00000004ff0a7819 */ /* 0x100fe40000011606 */
[----:B------:R-:W-:-:S05]  /*0f10*/  SHF.R.U64 R5, R5, 0x4, R6 ;  /* 0x0000000405057819 */ /* 0x000fca0000001206 */
[----:B------:R3:W-:Y:S01]  /*0f20*/  STS [UR55+0xc], R5 ;  /* 0x00000c05ff007988 */ /* 0x0007e20008000837 */
[----:B-----5:R-:W-:Y:S02]  /*0f30*/  LOP3.LUT R4, R4, 0x7, RZ, 0xb8, !PT ;  /* 0x0000000704047812 */ /* 0x020fe400078eb8ff */
[----:B-1----:R-:W-:-:S03]  /*0f40*/  LOP3.LUT R3, R3, 0xf, R10, 0xb8, !PT ;  /* 0x0000000f03037812 */ /* 0x002fc600078eb80a */
[----:B------:R3:W-:Y:S04]  /*0f50*/  STS [UR55+0x34], R4 ;  /* 0x00003404ff007988 */ /* 0x0007e80008000837 */
[----:B------:R3:W-:Y:S02]  /*0f60*/  STS [UR55+0x1c], R3 ;  /* 0x00001c03ff007988 */ /* 0x0007e40008000837 */
.L_x_38:
[----:B------:R-:W-:Y:S05]  /*0f70*/  BSYNC B3 ;  /* 0x0000000000037941 */ /* 0x000fea0003800000 */
.L_x_37:
[----:B------:R-:W-:Y:S04]  /*0f80*/  BSSY B3, `(.L_x_39) ;  /* 0x000001a000037945 */ /* 0x000fe80003800000 */
[----:B------:R-:W-:Y:S04]  /*0f90*/  BSSY B4, `(.L_x_40) ;  /* 0x0000015000047945 */ /* 0x000fe80003800000 */
[----:B------:R-:W-:Y:S05]  /*0fa0*/  @P2 BRA `(.L_x_41) ;  /* 0x0000000000202947 */ /* 0x000fea0003800000 */
[----:B-1-34-:R-:W1:Y:S02]  /*0fb0*/  LDS R3, [UR55+0x34] ;  /* 0x00003437ff037984 */ /* 0x01ae640008000800 */
[----:B-1----:R-:W-:-:S05]  /*0fc0*/  LOP3.LUT R3, R3, 0x38, RZ, 0xb8, !PT ;  /* 0x0000003803037812 */ /* 0x002fca00078eb8ff */
[----:B------:R1:W-:Y:S01]  /*0fd0*/  STS [UR55+0x34], R3 ;  /* 0x00003403ff007988 */ /* 0x0003e20008000837 */
[----:B------:R-:W-:Y:S05]  /*0fe0*/  @P2 BRA `(.L_x_42) ;  /* 0x0000000000202947 */ /* 0x000fea0003800000 */
[----:B-1----:R-:W1:Y:S01]  /*0ff0*/  LDS R3, [UR55+0x8] ;  /* 0x00000837ff037984 */ /* 0x002e620008000800 */
[----:B------:R-:W-:-:S05]  /*1000*/  IMAD.MOV.U32 R4, RZ, RZ, 0x780 ;  /* 0x00000780ff047424 */ /* 0x000fca00078e00ff */
[----:B-1----:R-:W-:-:S05]  /*1010*/  LOP3.LUT R3, R3, 0x500, R4, 0xd8, !PT ;  /* 0x0000050003037812 */ /* 0x002fca00078ed804 */
[----:B------:R1:W-:Y:S02]  /*1020*/  STS [UR55+0x8], R3 ;  /* 0x00000803ff007988 */ /* 0x0003e40008000837 */
.L_x_41:
[----:B------:R-:W-:Y:S05]  /*1030*/  @P2 BRA `(.L_x_43) ;  /* 0x0000000000282947 */ /* 0x000fea0003800000 */
[----:B-1-34-:R-:W1:Y:S02]  /*1040*/  LDS R3, [UR55+0x8] ;  /* 0x00000837ff037984 */ /* 0x01ae640008000800 */
[----:B-1----:R-:W-:-:S05]  /*1050*/  LOP3.LUT R3, R3, 0x1800, RZ, 0xb8, !PT ;  /* 0x0000180003037812 */ /* 0x002fca00078eb8ff */
[----:B------:R3:W-:Y:S02]  /*1060*/  STS [UR55+0x8], R3 ;  /* 0x00000803ff007988 */ /* 0x0007e40008000837 */
.L_x_42:
[----:B------:R-:W-:Y:S05]  /*1070*/  @P2 BREAK B4 ;  /* 0x0000000000042942 */ /* 0x000fea0003800000 */
[----:B------:R-:W-:Y:S05]  /*1080*/  @P2 BRA `(.L_x_44) ;  /* 0x0000000000242947 */ /* 0x000fea0003800000 */
[----:B-1-3--:R-:W1:Y:S01]  /*1090*/  LDS R3, [UR55+0x8] ;  /* 0x00000837ff037984 */ /* 0x00ae620008000800 */
[----:B------:R-:W-:-:S05]  /*10a0*/  IMAD.MOV.U32 R4, RZ, RZ, 0x6000 ;  /* 0x00006000ff047424 */ /* 0x000fca00078e00ff */
[----:B-1----:R-:W-:-:S04]  /*10b0*/  LOP3.LUT R3, R3, 0x6000, R4, 0xd8, !PT ;  /* 0x0000600003037812 */ /* 0x002fc800078ed804 */
[----:B------:R-:W-:-:S05]  /*10c0*/  LOP3.LUT R3, R3, 0x400000, RZ, 0xb8, !PT ;  /* 0x0040000003037812 */ /* 0x000fca00078eb8ff */
[----:B------:R1:W-:Y:S02]  /*10d0*/  STS [UR55+0x8], R3 ;  /* 0x00000803ff007988 */ /* 0x0003e40008000837 */
.L_x_43:
[----:B------:R-:W-:Y:S05]  /*10e0*/  BSYNC B4 ;  /* 0x0000000000047941 */ /* 0x000fea0003800000 */
.L_x_40:
[----:B-1-34-:R-:W1:Y:S02]  /*10f0*/  @!P2 LDS R3, [UR55+0x8] ;  /* 0x00000837ff03a984 */ /* 0x01ae640008000800 */
[----:B-1----:R-:W-:-:S05]  /*1100*/  @!P2 LOP3.LUT R3, R3, 0x8000, RZ, 0xb8, !PT ;  /* 0x000080000303a812 */ /* 0x002fca00078eb8ff */
[----:B------:R4:W-:Y:S02]  /*1110*/  @!P2 STS [UR55+0x8], R3 ;  /* 0x00000803ff00a988 */ /* 0x0009e40008000837 */
.L_x_44:
[----:B------:R-:W-:Y:S05]  /*1120*/  BSYNC B3 ;  /* 0x0000000000037941 */ /* 0x000fea0003800000 */
.L_x_39:
[----:B------:R-:W-:Y:S05]  /*1130*/  WARPSYNC.ALL ;  /* 0x0000000000007948 */ /* 0x000fea0003800000 */
[----:B------:R-:W-:Y:S01]  /*1140*/  UIADD3 UR8, UR8, 0x100, URZ ;  /* 0x0000010008087890 */ /* 0x000fe2000fffe03f */
[----:B------:R-:W-:Y:S01]  /*1150*/  ISETP.GE.AND P1, PT, R15, 0x1, PT ;  /* 0x000000010f00780c */ /* 0x000fe20003f26270 */
[----:B------:R-:W-:Y:S01]  /*1160*/  IMAD.MOV.U32 R88, RZ, RZ, RZ ;  /* 0x000000ffff587224 */ /* 0x000fe200078e00ff */
[----:B------:R-:W-:Y:S01]  /*1170*/  SHF.R.U32.HI R7, RZ, 0x5, R0 ;  /* 0x00000005ff077819 */ /* 0x000fe20000011600 */
[----:B------:R-:W-:-:S04]  /*1180*/  UIADD3 UR48, UP0, UR8, UR48, URZ ;  /* 0x0000003008307290 */ /* 0x000fc8000ff1e03f */
[----:B------:R-:W-:Y:S01]  /*1190*/  ULEA.HI.X.SX32 UR49, UR8, UR49, 0x1, UP0 ;  /* 0x0000003108317291 */ /* 0x000fe200080f0e3f */
[----:B------:R-:W-:Y:S11]  /*11a0*/  @P0 BRA `(.L_x_45) ;  /* 0x0000000000280947 */ /* 0x000ff60003800000 */
[----:B-1-34-:R-:W1:Y:S01]  /*11b0*/  S2R R3, SR_LANEID ;  /* 0x0000000000037919 */ /* 0x01ae620000000000 */
[----:B------:R-:W-:Y:S05]  /*11c0*/  WARPSYNC.ALL ;  /* 0x0000000000007948 */ /* 0x000fea0003800000 */
[----:B-1----:R-:W-:-:S05]  /*11d0*/  IMAD.SHL.U32 R6, R3, 0x4, RZ ;  /* 0x0000000403067824 */ /* 0x002fca00078e00ff */
[----:B------:R-:W1:Y:S01]  /*11e0*/  LDS R3, [R6+UR55] ;  /* 0x0000003706037984 */ /* 0x000e620008000800 */
[----:B------:R-:W-:-:S05]  /*11f0*/  IADD3 R4, P3, R6, UR48, RZ ;  /* 0x0000003006047c10 */ /* 0x000fca000ff7e0ff */
[----:B------:R-:W-:-:S05]  /*1200*/  IMAD.X R5, RZ, RZ, UR49, P3 ;  /* 0x00000031ff057e24 */ /* 0x000fca00098e06ff */
[----:B-1----:R1:W3:Y:S01]  /*1210*/  ATOMG.E.EXCH.STRONG.GPU PT, RZ, [R4], R3 ;  /* 0x0000000304ff73a8 */ /* 0x0022e200041ee100 */
[----:B------:R-:W-:-:S04]  /*1220*/  DEPBAR {5,4,3,2,1,0} ;  /* 0x0000003f0000791a */ /* 0x000fc80000000000 */
[----:B------:R1:W-:Y:S01]  /*1230*/  UTMACCTL.IV [UR48] ;  /* 0x00000000300079b9 */ /* 0x0003e20008000000 */
[----:B------:R-:W-:Y:S01]  /*1240*/  NOP ;  /* 0x0000000000007918 */ /* 0x000fe20000000000 */
.L_x_45:
[----:B------:R-:W-:Y:S05]  /*1250*/  @P0 BRA `(.L_x_46) ;  /* 0x00000000000c0947 */ /* 0x000fea0003800000 */
[----:B------:R0:W-:Y:S01]  /*1260*/  UTMACMDFLUSH ;  /* 0x00000000000079b7 */ /* 0x0001e20000000000 */
[----:B------:R-:W-:Y:S05]  /*1270*/  @P0 BRA `(.L_x_46) ;  /* 0x0000000000040947 */ /* 0x000fea0003800000 */
[----:B------:R-:W-:-:S04]  /*1280*/  DEPBAR.LE SB0, 0x0 ;  /* 0x000080000000791a */ /* 0x000fc80000000000 */
.L_x_46:
[----:B------:R-:W-:Y:S05]  /*1290*/  WARPSYNC.ALL ;  /* 0x0000000000007948 */ /* 0x000fea0003800000 */
[----:B---3--:R-:W-:Y:S01]  /*12a0*/  BAR.SYNC.DEFER_BLOCKING 0x0 ;  /* 0x0000000000007b1d */ /* 0x008fe20000010000 */
[----:B------:R-:W-:Y:S01]  /*12b0*/  R2UR UR53, R7 ;  /* 0x00000000073572ca */ /* 0x000fe200000e0000 */
[----:B------:R-:W-:Y:S01]  /*12c0*/  USHF.L.U32 UR54, UR50, 0x7, URZ ;  /* 0x0000000732367899 */ /* 0x000fe2000800063f */
[----:B------:R-:W-:Y:S01]  /*12d0*/  IMAD.MOV.U32 R89, RZ, RZ, RZ ;  /* 0x000000ffff597224 */ /* 0x000fe200078e00ff */
[----:B------:R-:W-:Y:S02]  /*12e0*/  CS2R R90, SRZ ;  /* 0x00000000005a7805 */ /* 0x000fe4000001ff00 */
[----:B------:R-:W-:Y:S01]  /*12f0*/  CS2R R92, SRZ ;  /* 0x00000000005c7805 */ /* 0x000fe2000001ff00 */
[----:B------:R-:W-:Y:S01]  /*1300*/  VOTEU.ALL UP0, P2 ;  /* 0x00000000003f7886 */ /* 0x000fe20001000000 */
[----:B------:R-:W-:Y:S01]  /*1310*/  UMOV UR8, 0x1 ;  /* 0x0000000100087882 */ /* 0x000fe20000000000 */
[----:B------:R-:W-:Y:S01]  /*1320*/  VOTEU.ALL UP1, P2 ;  /* 0x00000000003f7886 */ /* 0x000fe20001020000 */
[----:B------:R-:W-:Y:S01]  /*1330*/  VOTEU.ALL UP2, P2 ;  /* 0x00000000003f7886 */ /* 0x000fe20001040000 */
[----:B------:R-:W-:Y:S01]  /*1340*/  CS2R R94, SRZ ;  /* 0x00000000005e7805 */ /* 0x000fe2000001ff00 */
[----:B------:R-:W-:-:S04]  /*1350*/  @!UP0 UIADD3 UR10, -UR8, 0x100000, URZ ;  /* 0x00100000080a8890 */ /* 0x000fc8000fffe13f */
[----:B------:R-:W-:Y:S02]  /*1360*/  @!UP0 USHF.L.U32 UR11, UR10, 0xb, URZ ;  /* 0x0000000b0a0b8899 */ /* 0x000fe4000800063f */
[----:B------:R-:W-:Y:S01]  /*1370*/  @!UP0 USHF.L.U32 UR10, UR10, 0x1, URZ ;  /* 0x000000010a0a8899 */ /* 0x000fe2000800063f */
        /* <DEDUP_REMOVED lines=9> */
[----:B------:R-:W-:Y:S01]  /*1410*/  VOTEU.ALL UP0, P2 ;  /* 0x00000000003f7886 */ /* 0x000fe20001000000 */
[----:B------:R-:W-:Y:S02]  /*1420*/  CS2R R102, SRZ ;  /* 0x0000000000667805 */ /* 0x000fe4000001ff00 */
[----:B------:R-:W-:Y:S02]  /*1430*/  CS2R R104, SRZ ;  /* 0x0000000000687805 */ /* 0x000fe4000001ff00 */
[----:B------:R-:W-:Y:S02]  /*1440*/  CS2R R106, SRZ ;  /* 0x00000000006a7805 */ /* 0x000fe4000001ff00 */
[----:B------:R-:W-:-:S02]  /*1450*/  CS2R R108, SRZ ;  /* 0x00000000006c7805 */ /* 0x000fc4000001ff00 */
[----:B------:R-:W-:Y:S02]  /*1460*/  CS2R R110, SRZ ;  /* 0x00000000006e7805 */ /* 0x000fe4000001ff00 */
[----:B------:R-:W-:Y:S01]  /*1470*/  CS2R R112, SRZ ;  /* 0x0000000000707805 */ /* 0x000fe2000001ff00 */
[----:B------:R-:W3:Y:S02]  /*1480*/  FENCE.VIEW.ASYNC.S ;  /* 0x00000000000073c6 */ /* 0x000ee40000000000 */
[----:B---3--:R3:W4:Y:S02]  /*1490*/  @!UP0 SYNCS.EXCH.64 URZ, [UR55+0x30000], UR10 ;  /* 0x0300000a373f85b2 */ /* 0x0087240008000100 */
[----:B----4-:R-:W-:Y:S01]  /*14a0*/  BAR.SYNC.DEFER_BLOCKING 0x0 ;  /* 0x0000000000007b1d */ /* 0x010fe20000010000 */
[----:B------:R-:W-:Y:S02]  /*14b0*/  CS2R R114, SRZ ;  /* 0x0000000000727805 */ /* 0x000fe4000001ff00 */
[----:B------:R-:W-:-:S02]  /*14c0*/  CS2R R116, SRZ ;  /* 0x0000000000747805 */ /* 0x000fc4000001ff00 */
[----:B------:R-:W-:Y:S02]  /*14d0*/  CS2R R118, SRZ ;  /* 0x0000000000767805 */ /* 0x000fe4000001ff00 */
[----:B------:R-:W-:Y:S02]  /*14e0*/  CS2R R120, SRZ ;  /* 0x0000000000787805 */ /* 0x000fe4000001ff00 */
[----:B------:R-:W-:Y:S02]  /*14f0*/  CS2R R122, SRZ ;  /* 0x00000000007a7805 */ /* 0x000fe4000001ff00 */
[----:B------:R-:W-:Y:S02]  /*1500*/  CS2R R124, SRZ ;  /* 0x00000000007c7805 */ /* 0x000fe4000001ff00 */
[----:B------:R-:W-:Y:S02]  /*1510*/  CS2R R126, SRZ ;  /* 0x00000000007e7805 */ /* 0x000fe4000001ff00 */
[----:B------:R-:W-:-:S02]  /*1520*/  CS2R R128, SRZ ;  /* 0x0000000000807805 */ /* 0x000fc4000001ff00 */
[----:B------:R-:W-:Y:S02]  /*1530*/  CS2R R130, SRZ ;  /* 0x0000000000827805 */ /* 0x000fe4000001ff00 */
[----:B------:R-:W-:Y:S01]  /*1540*/  CS2R R132, SRZ ;  /* 0x0000000000847805 */ /* 0x000fe2000001ff00 */
[----:B---3--:R-:W-:Y:S01]  /*1550*/  USHF.L.U32 UR11, UR51, 0x7, URZ ;  /* 0x00000007330b7899 */ /* 0x008fe2000800063f */
[----:B------:R-:W-:Y:S02]  /*1560*/  CS2R R134, SRZ ;  /* 0x0000000000867805 */ /* 0x000fe4000001ff00 */
[----:B------:R-:W-:Y:S02]  /*1570*/  CS2R R136, SRZ ;  /* 0x0000000000887805 */ /* 0x000fe4000001ff00 */
        /* <DEDUP_REMOVED lines=10> */
[----:B------:R3:W4:Y:S02]  /*1620*/  @!UP1 SYNCS.EXCH.64 URZ, [UR55+0x30008], UR12 ;  /* 0x0300080c373f95b2 */ /* 0x0007240008000100 */
[----:B----4-:R-:W-:Y:S01]  /*1630*/  BAR.SYNC.DEFER_BLOCKING 0x0 ;  /* 0x0000000000007b1d */ /* 0x010fe20000010000 */
        /* <DEDUP_REMOVED lines=23> */
[----:B------:R3:W4:Y:S01]  /*17b0*/  @!UP2 SYNCS.EXCH.64 URZ, [UR55+0x30010], UR8 ;  /* 0x03001008373fa5b2 */ /* 0x0007220008000100 */
[----:B------:R-:W-:Y:S02]  /*17c0*/  CS2R R76, SRZ ;  /* 0x00000000004c7805 */ /* 0x000fe4000001ff00 */
[----:B------:R-:W-:Y:S02]  /*17d0*/  CS2R R78, SRZ ;  /* 0x00000000004e7805 */ /* 0x000fe4000001ff00 */
[----:B------:R-:W-:Y:S02]  /*17e0*/  CS2R R80, SRZ ;  /* 0x0000000000507805 */ /* 0x000fe4000001ff00 */
[----:B------:R-:W-:-:S02]  /*17f0*/  CS2R R82, SRZ ;  /* 0x0000000000527805 */ /* 0x000fc4000001ff00 */
[----:B------:R-:W-:Y:S02]  /*1800*/  CS2R R84, SRZ ;  /* 0x0000000000547805 */ /* 0x000fe4000001ff00 */
[----:B------:R-:W-:Y:S01]  /*1810*/  CS2R R86, SRZ ;  /* 0x0000000000567805 */ /* 0x000fe2000001ff00 */
[----:B------:R-:W-:Y:S06]  /*1820*/  @!P1 BRA `(.L_x_47) ;  /* 0x00000008008c9947 */ /* 0x000fec0003800000 */
        /* <DEDUP_REMOVED lines=63> */
[----:B------:R-:W-:Y:S01]  /*1c20*/  CS2R R86, SRZ ;  /* 0x0000000000567805 */ /* 0x000fe2000001ff00 */
[----:B------:R-:W-:Y:S01]  /*1c30*/  UMOV UR52, URZ ;  /* 0x0000003f00347c82 */ /* 0x000fe20008000000 */
[----:B------:R-:W-:-:S05]  /*1c40*/  UMOV UR15, URZ ;  /* 0x0000003f000f7c82 */ /* 0x000fca0008000000 */
.L_x_49:
[----:B----4-:R-:W-:Y:S01]  /*1c50*/  BAR.SYNC.DEFER_BLOCKING 0x0 ;  /* 0x0000000000007b1d */ /* 0x010fe20000010000 */
[----:B------:R-:W-:Y:S01]  /*1c60*/  ULEA UR22, UR52, UR55, 0x3 ;  /* 0x0000003734167291 */ /* 0x000fe2000f8e183f */
[----:B-1----:R-:W-:Y:S01]  /*1c70*/  @!P2 IMAD.MOV.U32 R3, RZ, RZ, 0x10000 ;  /* 0x00010000ff03a424 */ /* 0x002fe200078e00ff */
[----:B------:R-:W-:Y:S01]  /*1c80*/  ELECT P0, URZ, PT ;  /* 0x00000000003f782f */ /* 0x000fe20003800000 */
[----:B------:R-:W-:-:S03]  /*1c90*/  ULEA UR20, UR52, UR55, 0xf ;  /* 0x0000003734147291 */ /* 0x000fc6000f8e783f */
[----:B------:R-:W-:Y:S01]  /*1ca0*/  ISETP.LT.U32.AND P0, PT, R2, 0x40, P0 ;  /* 0x000000400200780c */ /* 0x000fe20000701070 */
[----:B------:R-:W-:Y:S01]  /*1cb0*/  ULOP3.LUT UR14, UR53, 0x1, URZ, 0xc0, !UPT ;  /* 0x00000001350e7892 */ /* 0x000fe2000f8ec03f */
[----:B------:R-:W-:-:S03]  /*1cc0*/  ELECT P1, URZ, PT ;  /* 0x00000000003f782f */ /* 0x000fc60003820000 */
[----:B---3--:R-:W-:Y:S02]  /*1cd0*/  ULEA UR8, UR14, UR20, 0xe ;  /* 0x000000140e087291 */ /* 0x008fe4000f8e703f */
[----:B------:R-:W-:Y:S01]  /*1ce0*/  ULEA UR10, UR14, UR15, 0x6 ;  /* 0x0000000f0e0a7291 */ /* 0x000fe2000f8e303f */
[----:B------:R-:W-:Y:S01]  /*1cf0*/  ISETP.LT.U32.AND P1, PT, R2, 0x40, P1 ;  /* 0x000000400200780c */ /* 0x000fe20000f21070 */
[----:B------:R-:W-:Y:S02]  /*1d00*/  ULEA UR14, UR14, UR54, 0x6 ;  /* 0x000000360e0e7291 */ /* 0x000fe4000f8e303f */
[----:B------:R-:W-:Y:S02]  /*1d10*/  UIADD3 UR21, UR20, 0x18000, URZ ;  /* 0x0001800014157890 */ /* 0x000fe4000fffe03f */
[----:B------:R-:W-:Y:S01]  /*1d20*/  VOTEU.ANY UP0, P0 ;  /* 0x00000000003f7886 */ /* 0x000fe20000000100 */
[----:B------:R-:W-:Y:S01]  /*1d30*/  VOTEU.ANY UP2, P0 ;  /* 0x00000000003f7886 */ /* 0x000fe20000040100 */
[----:B------:R-:W-:Y:S01]  /*1d40*/  USHF.R.U32.HI UR21, URZ, 0x4, UR21 ;  /* 0x000000043f157899 */ /* 0x000fe20008011615 */
[----:B------:R1:W-:Y:S01]  /*1d50*/  @!P2 SYNCS.ARRIVE.TRANS64 RZ, [UR22+0x30000], R3 ;  /* 0x03000003ffffa9a7 */ /* 0x0003e20008000016 */
[----:B------:R3:W-:Y:S06]  /*1d60*/  MEMBAR.ALL.CTA ;  /* 0x0000000000007992 */ /* 0x0007ec0000008000 */
[----:B---3--:R-:W3:Y:S01]  /*1d70*/  FENCE.VIEW.ASYNC.S ;  /* 0x00000000000073c6 */ /* 0x008ee20000000000 */
[----:B------:R-:W-:Y:S01]  /*1d80*/  @UP0 UIADD3 UR9, UR22, 0x30000, URZ ;  /* 0x0003000016090890 */ /* 0x000fe2000fffe03f */
[----:B------:R-:W-:Y:S01]  /*1d90*/  @UP0 UMOV UR16, UR4 ;  /* 0x0000000400100c82 */ /* 0x000fe20008000000 */
[----:B------:R-:W-:Y:S01]  /*1da0*/  @UP0 UMOV UR17, UR5 ;  /* 0x0000000500110c82 */ /* 0x000fe20008000000 */
[----:B---3--:R-:W-:Y:S01]  /*1db0*/  VOTEU.ANY UP1, P1 ;  /* 0x00000000003f7886 */ /* 0x008fe20000820100 */
[----:B------:R-:W-:Y:S01]  /*1dc0*/  VOTEU.ANY UP3, P1 ;  /* 0x00000000003f7886 */ /* 0x000fe20000860100 */
[----:B-1----:R-:W-:Y:S01]  /*1dd0*/  SHF.L.U32 R3, R8, 0x1f, RZ ;  /* 0x0000001f08037819 */ /* 0x002fe200000006ff */
[----:B------:R-:W-:-:S02]  /*1de0*/  USHF.R.U32.HI UR44, URZ, 0x4, UR20 ;  /* 0x000000043f2c7899 */ /* 0x000fc40008011614 */
[----:B------:R-:W-:Y:S02]  /*1df0*/  @UP1 UIADD3 UR12, UR8, 0x18000, URZ ;  /* 0x00018000080c1890 */ /* 0x000fe4000fffe03f */
[----:B------:R-:W-:Y:S01]  /*1e00*/  @UP1 UIADD3 UR13, UR22, 0x30000, URZ ;  /* 0x00030000160d1890 */ /* 0x000fe2000fffe03f */
[----:B------:R-:W-:Y:S01]  /*1e10*/  @UP1 UMOV UR18, UR6 ;  /* 0x0000000600121c82 */ /* 0x000fe20008000000 */
[----:B------:R-:W-:Y:S01]  /*1e20*/  @UP1 UMOV UR19, UR7 ;  /* 0x0000000700131c82 */ /* 0x000fe20008000000 */
[----:B------:R-:W-:Y:S02]  /*1e30*/  USGXT.U32 UR20, UR21, 0xe ;  /* 0x0000000e1514789a */ /* 0x000fe40008000000 */
[----:B------:R-:W-:Y:S02]  /*1e40*/  USGXT.U32 UR44, UR44, 0xe ;  /* 0x0000000e2c2c789a */ /* 0x000fe40008000000 */
[----:B------:R-:W-:Y:S01]  /*1e50*/  ULOP3.LUT UR46, UR20, 0x4000000, URZ, 0xfc, !UPT ;  /* 0x04000000142e7892 */ /* 0x000fe2000f8efc3f */
[----:B------:R-:W-:Y:S01]  /*1e60*/  UMOV UR45, 0x40000040 ;  /* 0x40000040002d7882 */ /* 0x000fe20000000000 */
[----:B------:R-:W-:Y:S01]  /*1e70*/  UMOV UR47, 0x40000040 ;  /* 0x40000040002f7882 */ /* 0x000fe20000000000 */
[----:B------:R-:W-:Y:S06]  /*1e80*/  BAR.SYNC.DEFER_BLOCKING 0x0 ;  /* 0x0000000000007b1d */ /* 0x000fec0000010000 */
[----:B------:R1:W-:Y:S02]  /*1e90*/  @UP2 UTMALDG.2D [UR8], [UR16] ;  /* 0x00000008100025b4 */ /* 0x0003e40008008000 */
[----:B------:R-:W-:Y:S06]  /*1ea0*/  BAR.SYNC.DEFER_BLOCKING 0x0 ;  /* 0x0000000000007b1d */ /* 0x000fec0000010000 */
[----:B------:R1:W-:Y:S02]  /*1eb0*/  @UP3 UTMALDG.2D [UR12], [UR18] ;  /* 0x0000000c120035b4 */ /* 0x0003e40008008000 */
[----:B------:R-:W-:Y:S06]  /*1ec0*/  BAR.SYNC.DEFER_BLOCKING 0x0 ;  /* 0x0000000000007b1d */ /* 0x000fec0000010000 */
[----:B------:R-:W3:Y:S02]  /*1ed0*/  SYNCS.PHASECHK.TRANS64.TRYWAIT P0, [UR22+0x30000], R3 ;  /* 0x03000003ff0075a7 */ /* 0x000ee40008000156 */
[----:B-1-3--:R-:W-:Y:S05]  /*1ee0*/  @!P0 BRA `(.L_x_48) ;  /* 0x0000000800b88947 */ /* 0x00afea0003800000 */
.L_x_50:
[----:B------:R-:W-:Y:S02]  /*1ef0*/  WARPGROUP.DEPBAR.LE gsb0, 0x0 ;  /* 0x00008000000079c5 */ /* 0x000fe40000010000 */
[----:B------:R-:W-:Y:S01]  /*1f00*/  WARPGROUP.ARRIVE ;  /* 0x00000000000079c5 */ /* 0x000fe20000000000 */
[----:B------:R-:W-:Y:S01]  /*1f10*/  UIADD3 UR40, UP0, UR44, 0x2, URZ ;  /* 0x000000022c287890 */ /* 0x000fe2000ff1e03f */
[----:B------:R-:W1:Y:S01]  /*1f20*/  LDC R3, c[0x0][0x230] ;  /* 0x00008c00ff037b82 */ /* 0x000e620000000800 */
[----:B------:R-:W-:Y:S01]  /*1f30*/  UIADD3 UR42, UP1, UR20, 0x4000080, URZ ;  /* 0x04000080142a7890 */ /* 0x000fe2000ff3e03f */
[----:B------:R-:W-:Y:S02]  /*1f40*/  UMOV UR8, URZ ;  /* 0x0000003f00087c82 */ /* 0x000fe40008000000 */
[----:B------:R-:W-:Y:S01]  /*1f50*/  HGMMA.64x128x16.F32.BF16 R88, gdesc[UR44].tnspB, R88 ;  /* 0x41e000002c5879f0 */ /* 0x000fe20008701858 */
[----:B------:R-:W-:Y:S01]  /*1f60*/  UMOV UR9, URZ ;  /* 0x0000003f00097c82 */ /* 0x000fe20008000000 */
[----:B------:R-:W-:-:S02]  /*1f70*/  UIADD3.X UR41, UR8, 0x40000040, URZ, UP0, !UPT ;  /* 0x4000004008297890 */ /* 0x000fc400087fe43f */
[----:B------:R-:W-:Y:S02]  /*1f80*/  UIADD3.X UR43, UR9, 0x40000040, URZ, UP1, !UPT ;  /* 0x40000040092b7890 */ /* 0x000fe40008ffe43f */
[----:B------:R-:W-:Y:S02]  /*1f90*/  UIADD3.64 UR36, UR40, 0x2, URZ ;  /* 0x0000000228247897 */ /* 0x000fe4000fffe03f */
[----:B------:R-:W-:Y:S02]  /*1fa0*/  UIADD3.64 UR38, UR42, 0x80, URZ ;  /* 0x000000802a267897 */ /* 0x000fe4000fffe03f */
[----:B------:R-:W-:Y:S02]  /*1fb0*/  UIADD3.64 UR32, UR40, 0x4, URZ ;  /* 0x0000000428207897 */ /* 0x000fe4000fffe03f */
[----:B------:R-:W-:Y:S02]  /*1fc0*/  UIADD3.64 UR34, UR42, 0x100, URZ ;  /* 0x000001002a227897 */ /* 0x000fe4000fffe03f */
[----:B------:R-:W-:-:S02]  /*1fd0*/  UIADD3.64 UR28, UR40, 0x3fe, URZ ;  /* 0x000003fe281c7897 */ /* 0x000fc4000fffe03f */
[----:B------:R-:W-:Y:S02]  /*1fe0*/  UIADD3.64 UR30, UR42, 0x180, URZ ;  /* 0x000001802a1e7897 */ /* 0x000fe4000fffe03f */
[----:B------:R-:W-:Y:S02]  /*1ff0*/  UIADD3.64 UR24, UR40, 0x400, URZ ;  /* 0x0000040028187897 */ /* 0x000fe4000fffe03f */
[----:B------:R-:W-:Y:S02]  /*2000*/  UIADD3.64 UR26, UR42, 0x200, URZ ;  /* 0x000002002a1a7897 */ /* 0x000fe4000fffe03f */
[----:B------:R-:W-:Y:S02]  /*2010*/  UIADD3.64 UR20, UR40, 0x402, URZ ;  /* 0x0000040228147897 */ /* 0x000fe4000fffe03f */
[----:B------:R-:W-:Y:S02]  /*2020*/  UIADD3.64 UR22, UR42, 0x280, URZ ;  /* 0x000002802a167897 */ /* 0x000fe4000fffe03f */
[----:B------:R-:W-:-:S02]  /*2030*/  UIADD3.64 UR16, UR40, 0x404, URZ ;  /* 0x0000040428107897 */ /* 0x000fc4000fffe03f */
[----:B------:R-:W-:Y:S02]  /*2040*/  UIADD3.64 UR18, UR42, 0x300, URZ ;  /* 0x000003002a127897 */ /* 0x000fe4000fffe03f */
[----:B------:R-:W-:Y:S02]  /*2050*/  UIADD3.64 UR44, UR40, 0x1fe, URZ ;  /* 0x000001fe282c7897 */ /* 0x000fe4000fffe03f */
[----:B------:R-:W-:Y:S02]  /*2060*/  UIADD3 UR15, UR15, 0x80, URZ ;  /* 0x000000800f0f7890 */ /* 0x000fe4000fffe03f */
[----:B------:R-:W-:-:S04]  /*2070*/  UIADD3 UR52, UR52, 0x1, URZ ;  /* 0x0000000134347890 */ /* 0x000fc8000fffe03f */
[----:B-1----:R-:W-:Y:S01]  /*2080*/  ISETP.LE.AND P0, PT, R3, UR15, PT ;  /* 0x0000000f03007c0c */ /* 0x002fe2000bf03270 */
[----:B------:R-:W-:-:S04]  /*2090*/  UISETP.NE.U32.AND UP0, UPT, UR52, 0x3, UPT ;  /* 0x000000033400788c */ /* 0x000fc8000bf05070 */
[----:B------:R-:W-:Y:S02]  /*20a0*/  USEL UR8, URZ, 0x1, UP0 ;  /* 0x000000013f087887 */ /* 0x000fe40008000000 */
[----:B------:R-:W-:-:S04]  /*20b0*/  USEL UR52, UR52, URZ, UP0 ;  /* 0x0000003f34347287 */ /* 0x000fc80008000000 */
[----:B------:R-:W-:Y:S01]  /*20c0*/  LOP3.LUT R8, R8, UR8, RZ, 0x3c, !PT ;  /* 0x0000000808087c12 */ /* 0x000fe2000f8e3cff */
[----:B------:R-:W-:-:S12]  /*20d0*/  HGMMA.64x128x16.F32.BF16 R88, gdesc[UR40].tnspB, R88 ;  /* 0x41e00000285879f0 */ /* 0x000fd80008701858 */
[----:B------:R-:W-:Y:S01]  /*20e0*/  HGMMA.64x128x16.F32.BF16 R88, gdesc[UR36].tnspB, R88 ;  /* 0x41e00000245879f0 */ /* 0x000fe20008701858 */
[----:B------:R-:W-:-:S11]  /*20f0*/  UIADD3.64 UR36, UR40, 0x202, URZ ;  /* 0x0000020228247897 */ /* 0x000fd6000fffe03f */
        /* <DEDUP_REMOVED lines=11> */
[----:B------:R-:W-:Y:S01]  /*21b0*/  UIADD3.64 UR44, UR40, 0x200, URZ ;  /* 0x00000200282c7897 */ /* 0x000fe2000fffe03f */
[----:B------:R-:W-:Y:S01]  /*21c0*/  UMOV UR46, UR42 ;  /* 0x0000002a002e7c82 */ /* 0x000fe20008000000 */
[----:B------:R-:W-:-:S09]  /*21d0*/  UMOV UR47, UR43 ;  /* 0x0000002b002f7c82 */ /* 0x000fd20008000000 */
[----:B------:R-:W-:-:S12]  /*21e0*/  HGMMA.64x128x16.F32.BF16 R24, gdesc[UR44].tnspB, R24 ;  /* 0x41e000002c1879f0 */ /* 0x000fd80008701818 */
[----:B------:R-:W-:-:S12]  /*21f0*/  HGMMA.64x128x16.F32.BF16 R24, gdesc[UR36].tnspB, R24 ;  /* 0x41e00000241879f0 */ /* 0x000fd80008701818 */
[----:B------:R-:W-:-:S12]  /*2200*/  HGMMA.64x128x16.F32.BF16 R24, gdesc[UR32].tnspB, R24 ;  /* 0x41e00000201879f0 */ /* 0x000fd80008701818 */
[----:B------:R-:W-:-:S12]  /*2210*/  HGMMA.64x128x16.F32.BF16 R24, gdesc[UR28].tnspB, R24 ;  /* 0x41e000001c1879f0 */ /* 0x000fd80008701818 */
[----:B------:R-:W-:-:S12]  /*2220*/  HGMMA.64x128x16.F32.BF16 R24, gdesc[UR24].tnspB, R24 ;  /* 0x41e00000181879f0 */ /* 0x000fd80008701818 */
[----:B------:R-:W-:-:S12]  /*2230*/  HGMMA.64x128x16.F32.BF16 R24, gdesc[UR20].tnspB, R24 ;  /* 0x41e00000141879f0 */ /* 0x000fd80008701818 */
[----:B------:R-:W-:Y:S01]  /*2240*/  HGMMA.64x128x16.F32.BF16 R24, gdesc[UR16].tnspB, R24, gsb0 ;  /* 0x41e00000101879f0 */ /* 0x000fe20008001818 */
[----:B------:R-:W-:Y:S05]  /*2250*/  @!P0 BRA `(.L_x_49) ;  /* 0xfffffff8007c8947 */ /* 0x000fea000383ffff */
.L_x_47:
[----:B------:R-:W-:Y:S02]  /*2260*/  WARPGROUP.DEPBAR.LE gsb0, 0x0 ;  /* 0x00008000000079c5 */ /* 0x000fe40000010000 */
[----:B----4-:R-:W-:Y:S01]  /*2270*/  BAR.SYNC.DEFER_BLOCKING 0x0 ;  /* 0x0000000000007b1d */ /* 0x010fe20000010000 */
[C---:B-1----:R-:W-:Y:S01]  /*2280*/  IMAD.SHL.U32 R3, R0.reuse, 0x80, RZ ;  /* 0x0000008000037824 */ /* 0x042fe200078e00ff */
[----:B------:R-:W-:Y:S01]  /*2290*/  ELECT P0, URZ, PT ;  /* 0x00000000003f782f */ /* 0x000fe20003800000 */
[----:B------:R-:W-:Y:S01]  /*22a0*/  IMAD.SHL.U32 R4, R0, 0x10, RZ ;  /* 0x0000001000047824 */ /* 0x000fe200078e00ff */
[----:B------:R-:W-:Y:S01]  /*22b0*/  F2FP.BF16.F32.PACK_AB R88, R89, R88 ;  /* 0x000000585958723e */ /* 0x000fe200000010ff */
[----:B------:R-:W-:Y:S01]  /*22c0*/  ULOP3.LUT UR53, UR53, 0x1, URZ, 0xc0, !UPT ;  /* 0x0000000135357892 */ /* 0x000fe2000f8ec03f */
[----:B------:R-:W-:Y:S02]  /*22d0*/  LOP3.LUT R3, R3, 0x780, RZ, 0xc0, !PT ;  /* 0x0000078003037812 */ /* 0x000fe400078ec0ff */
[----:B------:R-:W-:Y:S01]  /*22e0*/  F2FP.BF16.F32.PACK_AB R89, R91, R90 ;  /* 0x0000005a5b59723e */ /* 0x000fe200000010ff */
[----:B------:R-:W-:Y:S01]  /*22f0*/  ULEA UR52, UR53, UR55, 0xe ;  /* 0x0000003735347291 */ /* 0x000fe2000f8e703f */
[----:B------:R-:W-:Y:S01]  /*2300*/  LOP3.LUT R3, R3, 0x70, R4, 0xf8, !PT ;  /* 0x0000007003037812 */ /* 0x000fe200078ef804 */
[----:B------:R-:W-:Y:S01]  /*2310*/  ULEA UR53, UR53, UR54, 0x6 ;  /* 0x0000003635357291 */ /* 0x000fe2000f8e303f */
[----:B------:R-:W-:-:S02]  /*2320*/  F2FP.BF16.F32.PACK_AB R120, R121, R120 ;  /* 0x000000787978723e */ /* 0x000fc400000010ff */
[----:B------:R-:W-:Y:S01]  /*2330*/  LOP3.LUT R3, R3, 0x10, R0, 0x78, !PT ;  /* 0x0000001003037812 */ /* 0x000fe200078e7800 */
[----:B------:R-:W-:Y:S01]  /*2340*/  IMAD.SHL.U32 R0, R0, 0x40, RZ ;  /* 0x0000004000007824 */ /* 0x000fe200078e00ff */
[----:B------:R-:W-:Y:S01]  /*2350*/  ISETP.LT.U32.AND P0, PT, R2, 0x40, P0 ;  /* 0x000000400200780c */ /* 0x000fe20000701070 */
[----:B------:R-:W-:Y:S01]  /*2360*/  UMOV UR54, UR11 ;  /* 0x0000000b00367c82 */ /* 0x000fe20008000000 */
[----:B------:R-:W-:Y:S02]  /*2370*/  F2FP.BF16.F32.PACK_AB R90, R93, R92 ;  /* 0x0000005c5d5a723e */ /* 0x000fe400000010ff */
[----:B------:R-:W-:Y:S02]  /*2380*/  LOP3.LUT R0, R3, 0x1800, R0, 0xf8, !PT ;  /* 0x0000180003007812 */ /* 0x000fe400078ef800 */
[----:B------:R-:W-:Y:S01]  /*2390*/  F2FP.BF16.F32.PACK_AB R91, R95, R94 ;  /* 0x0000005e5f5b723e */ /* 0x000fe200000010ff */
[----:B------:R-:W1:Y:S02]  /*23a0*/  @!P2 SYNCS.CCTL.IV [UR55+0x30000] ;  /* 0x03000000ff00a9b1 */ /* 0x000e640008000037 */
[----:B-1----:R-:W-:Y:S01]  /*23b0*/  BAR.SYNC.DEFER_BLOCKING 0x0 ;  /* 0x0000000000007b1d */ /* 0x002fe20000010000 */
[C---:B------:R-:W-:Y:S01]  /*23c0*/  LOP3.LUT R3, R0.reuse, 0x20, RZ, 0x3c, !PT ;  /* 0x0000002000037812 */ /* 0x040fe200078e3cff */
[----:B------:R-:W-:Y:S01]  /*23d0*/  VIADD R2, R0, UR55 ;  /* 0x0000003700027c36 */ /* 0x000fe20008000000 */
[----:B------:R-:W-:-:S02]  /*23e0*/  F2FP.BF16.F32.PACK_AB R121, R123, R122 ;  /* 0x0000007a7b79723e */ /* 0x000fc400000010ff */
[----:B------:R-:W-:Y:S01]  /*23f0*/  F2FP.BF16.F32.PACK_AB R24, R25, R24 ;  /* 0x000000181918723e */ /* 0x000fe200000010ff */
[----:B------:R-:W-:Y:S01]  /*2400*/  VIADD R3, R3, UR55 ;  /* 0x0000003703037c36 */ /* 0x000fe20008000000 */
[----:B------:R-:W-:Y:S01]  /*2410*/  F2FP.BF16.F32.PACK_AB R122, R125, R124 ;  /* 0x0000007c7d7a723e */ /* 0x000fe200000010ff */
[----:B------:R-:W-:Y:S01]  /*2420*/  VOTEU.ANY UP0, P0 ;  /* 0x00000000003f7886 */ /* 0x000fe20000000100 */
[----:B------:R-:W-:Y:S01]  /*2430*/  F2FP.BF16.F32.PACK_AB R123, R127, R126 ;  /* 0x0000007e7f7b723e */ /* 0x000fe200000010ff */
[----:B------:R-:W-:Y:S01]  /*2440*/  VOTEU.ANY UP1, P0 ;  /* 0x00000000003f7886 */ /* 0x000fe20000020100 */
[----:B------:R-:W-:Y:S02]  /*2450*/  F2FP.BF16.F32.PACK_AB R25, R27, R26 ;  /* 0x0000001a1b19723e */ /* 0x000fe400000010ff */
[----:B------:R-:W-:Y:S01]  /*2460*/  F2FP.BF16.F32.PACK_AB R56, R57, R56 ;  /* 0x000000383938723e */ /* 0x000fe200000010ff */
[----:B---3--:R-:W-:Y:S01]  /*2470*/  @UP0 UMOV UR8, UR48 ;  /* 0x0000003000080c82 */ /* 0x008fe20008000000 */
[----:B------:R-:W-:Y:S01]  /*2480*/  F2FP.BF16.F32.PACK_AB R96, R97, R96 ;  /* 0x000000606160723e */ /* 0x000fe200000010ff */
[----:B------:R-:W-:Y:S01]  /*2490*/  @UP0 UMOV UR9, UR49 ;  /* 0x0000003100090c82 */ /* 0x000fe20008000000 */
[----:B------:R-:W-:-:S02]  /*24a0*/  F2FP.BF16.F32.PACK_AB R26, R29, R28 ;  /* 0x0000001c1d1a723e */ /* 0x000fc400000010ff */
[----:B------:R-:W-:Y:S02]  /*24b0*/  F2FP.BF16.F32.PACK_AB R27, R31, R30 ;  /* 0x0000001e1f1b723e */ /* 0x000fe400000010ff */
[----:B------:R-:W-:Y:S02]  /*24c0*/  F2FP.BF16.F32.PACK_AB R57, R59, R58 ;  /* 0x0000003a3b39723e */ /* 0x000fe400000010ff */
[----:B------:R-:W-:Y:S01]  /*24d0*/  F2FP.BF16.F32.PACK_AB R97, R99, R98 ;  /* 0x000000626361723e */ /* 0x000fe200000010ff */
[----:B------:R-:W1:Y:S02]  /*24e0*/  @!P2 SYNCS.CCTL.IV [UR55+0x30008] ;  /* 0x03000800ff00a9b1 */ /* 0x000e640008000037 */
[----:B-1----:R-:W-:Y:S01]  /*24f0*/  BAR.SYNC.DEFER_BLOCKING 0x0 ;  /* 0x0000000000007b1d */ /* 0x002fe20000010000 */
[----:B------:R-:W-:Y:S02]  /*2500*/  F2FP.BF16.F32.PACK_AB R128, R129, R128 ;  /* 0x000000808180723e */ /* 0x000fe400000010ff */
[----:B------:R-:W-:-:S02]  /*2510*/  F2FP.BF16.F32.PACK_AB R58, R61, R60 ;  /* 0x0000003c3d3a723e */ /* 0x000fc400000010ff */
[----:B------:R-:W-:Y:S02]  /*2520*/  F2FP.BF16.F32.PACK_AB R59, R63, R62 ;  /* 0x0000003e3f3b723e */ /* 0x000fe400000010ff */
[----:B------:R-:W-:Y:S02]  /*2530*/  LOP3.LUT R4, R0, 0x40, RZ, 0x3c, !PT ;  /* 0x0000004000047812 */ /* 0x000fe400078e3cff */
[----:B------:R-:W-:Y:S02]  /*2540*/  F2FP.BF16.F32.PACK_AB R98, R101, R100 ;  /* 0x000000646562723e */ /* 0x000fe400000010ff */
[----:B------:R-:W-:Y:S01]  /*2550*/  F2FP.BF16.F32.PACK_AB R99, R103, R102 ;  /* 0x000000666763723e */ /* 0x000fe200000010ff */
[----:B------:R-:W-:Y:S01]  /*2560*/  VIADD R4, R4, UR55 ;  /* 0x0000003704047c36 */ /* 0x000fe20008000000 */
[----:B------:R-:W-:Y:S02]  /*2570*/  F2FP.BF16.F32.PACK_AB R129, R131, R130 ;  /* 0x000000828381723e */ /* 0x000fe400000010ff */
[----:B------:R-:W-:-:S02]  /*2580*/  F2FP.BF16.F32.PACK_AB R32, R33, R32 ;  /* 0x000000202120723e */ /* 0x000fc400000010ff */
[----:B------:R-:W-:Y:S02]  /*2590*/  F2FP.BF16.F32.PACK_AB R130, R133, R132 ;  /* 0x000000848582723e */ /* 0x000fe400000010ff */
[----:B------:R-:W-:Y:S02]  /*25a0*/  F2FP.BF16.F32.PACK_AB R131, R135, R134 ;  /* 0x000000868783723e */ /* 0x000fe400000010ff */
[----:B------:R-:W-:Y:S02]  /*25b0*/  F2FP.BF16.F32.PACK_AB R33, R35, R34 ;  /* 0x000000222321723e */ /* 0x000fe400000010ff */
[----:B------:R-:W-:Y:S01]  /*25c0*/  F2FP.BF16.F32.PACK_AB R64, R65, R64 ;  /* 0x000000404140723e */ /* 0x000fe200000010ff */
[----:B------:R-:W1:Y:S02]  /*25d0*/  @!P2 SYNCS.CCTL.IV [UR55+0x30010] ;  /* 0x03001000ff00a9b1 */ /* 0x000e640008000037 */
[----:B-1----:R-:W-:Y:S01]  /*25e0*/  STSM.16.M88.4 [R2], R88 ;  /* 0x0000005802007844 */ /* 0x002fe20000000200 */
[----:B------:R-:W-:-:S02]  /*25f0*/  F2FP.BF16.F32.PACK_AB R104, R105, R104 ;  /* 0x000000686968723e */ /* 0x000fc400000010ff */
[----:B------:R-:W-:Y:S01]  /*2600*/  F2FP.BF16.F32.PACK_AB R34, R37, R36 ;  /* 0x000000242522723e */ /* 0x000fe200000010ff */
[----:B------:R-:W-:Y:S01]  /*2610*/  STSM.16.M88.4 [R2+0x4000], R120 ;  /* 0x0040007802007844 */ /* 0x000fe20000000200 */
[----:B------:R-:W-:Y:S02]  /*2620*/  F2FP.BF16.F32.PACK_AB R35, R39, R38 ;  /* 0x000000262723723e */ /* 0x000fe400000010ff */
[----:B------:R-:W-:Y:S01]  /*2630*/  F2FP.BF16.F32.PACK_AB R65, R67, R66 ;  /* 0x000000424341723e */ /* 0x000fe200000010ff */
[----:B------:R-:W-:Y:S01]  /*2640*/  STSM.16.M88.4 [R2+0x2000], R24 ;  /* 0x0020001802007844 */ /* 0x000fe20000000200 */
[----:B------:R-:W-:Y:S02]  /*2650*/  F2FP.BF16.F32.PACK_AB R105, R107, R106 ;  /* 0x0000006a6b69723e */ /* 0x000fe400000010ff */
[----:B------:R-:W-:Y:S01]  /*2660*/  F2FP.BF16.F32.PACK_AB R136, R137, R136 ;  /* 0x000000888988723e */ /* 0x000fe200000010ff */
[----:B------:R-:W-:Y:S01]  /*2670*/  STSM.16.M88.4 [R2+0x6000], R56 ;  /* 0x0060003802007844 */ /* 0x000fe20000000200 */
[----:B------:R-:W-:-:S02]  /*2680*/  F2FP.BF16.F32.PACK_AB R66, R69, R68 ;  /* 0x000000444542723e */ /* 0x000fc400000010ff */
[----:B------:R-:W-:Y:S01]  /*2690*/  F2FP.BF16.F32.PACK_AB R67, R71, R70 ;  /* 0x000000464743723e */ /* 0x000fe200000010ff */
[----:B------:R-:W-:Y:S01]  /*26a0*/  STSM.16.M88.4 [R3], R96 ;  /* 0x0000006003007844 */ /* 0x000fe20000000200 */
[----:B------:R-:W-:Y:S02]  /*26b0*/  LOP3.LUT R0, R0, 0x60, RZ, 0x3c, !PT ;  /* 0x0000006000007812 */ /* 0x000fe400078e3cff */
[----:B------:R-:W-:Y:S01]  /*26c0*/  F2FP.BF16.F32.PACK_AB R106, R109, R108 ;  /* 0x0000006c6d6a723e */ /* 0x000fe200000010ff */
[----:B------:R-:W-:Y:S01]  /*26d0*/  STSM.16.M88.4 [R3+0x4000], R128 ;  /* 0x0040008003007844 */ /* 0x000fe20000000200 */
[----:B------:R-:W-:Y:S01]  /*26e0*/  F2FP.BF16.F32.PACK_AB R107, R111, R110 ;  /* 0x0000006e6f6b723e */ /* 0x000fe200000010ff */
[----:B------:R-:W-:Y:S01]  /*26f0*/  VIADD R0, R0, UR55 ;  /* 0x0000003700007c36 */ /* 0x000fe20008000000 */
[----:B------:R-:W-:Y:S01]  /*2700*/  F2FP.BF16.F32.PACK_AB R137, R139, R138 ;  /* 0x0000008a8b89723e */ /* 0x000fe200000010ff */
[----:B------:R-:W-:Y:S01]  /*2710*/  STSM.16.M88.4 [R3+0x2000], R32 ;  /* 0x0020002003007844 */ /* 0x000fe20000000200 */
[----:B------:R-:W-:-:S02]  /*2720*/  F2FP.BF16.F32.PACK_AB R40, R41, R40 ;  /* 0x000000282928723e */ /* 0x000fc400000010ff */
[----:B------:R-:W-:Y:S01]  /*2730*/  F2FP.BF16.F32.PACK_AB R138, R141, R140 ;  /* 0x0000008c8d8a723e */ /* 0x000fe200000010ff */
[----:B------:R-:W-:Y:S01]  /*2740*/  STSM.16.M88.4 [R3+0x6000], R64 ;  /* 0x0060004003007844 */ /* 0x000fe20000000200 */
[----:B------:R-:W-:Y:S02]  /*2750*/  F2FP.BF16.F32.PACK_AB R139, R143, R142 ;  /* 0x0000008e8f8b723e */ /* 0x000fe400000010ff */
[----:B------:R-:W-:Y:S01]  /*2760*/  F2FP.BF16.F32.PACK_AB R41, R43, R42 ;  /* 0x0000002a2b29723e */ /* 0x000fe200000010ff */
[----:B------:R-:W-:Y:S01]  /*2770*/  STSM.16.M88.4 [R4], R104 ;  /* 0x0000006804007844 */ /* 0x000fe20000000200 */
[----:B------:R-:W-:Y:S02]  /*2780*/  F2FP.BF16.F32.PACK_AB R72, R73, R72 ;  /* 0x000000484948723e */ /* 0x000fe400000010ff */
[----:B------:R-:W-:Y:S01]  /*2790*/  F2FP.BF16.F32.PACK_AB R112, R113, R112 ;  /* 0x000000707170723e */ /* 0x000fe200000010ff */
[----:B------:R-:W-:Y:S01]  /*27a0*/  STSM.16.M88.4 [R4+0x4000], R136 ;  /* 0x0040008804007844 */ /* 0x000fe20000000200 */
[----:B------:R-:W-:-:S02]  /*27b0*/  F2FP.BF16.F32.PACK_AB R42, R45, R44 ;  /* 0x0000002c2d2a723e */ /* 0x000fc400000010ff */
[----:B------:R-:W-:Y:S02]  /*27c0*/  F2FP.BF16.F32.PACK_AB R43, R47, R46 ;  /* 0x0000002e2f2b723e */ /* 0x000fe400000010ff */
[----:B------:R-:W-:Y:S02]  /*27d0*/  F2FP.BF16.F32.PACK_AB R73, R75, R74 ;  /* 0x0000004a4b49723e */ /* 0x000fe400000010ff */
[----:B------:R-:W-:Y:S01]  /*27e0*/  F2FP.BF16.F32.PACK_AB R113, R115, R114 ;  /* 0x000000727371723e */ /* 0x000fe200000010ff */
[----:B------:R-:W-:Y:S01]  /*27f0*/  STSM.16.M88.4 [R4+0x2000], R40 ;  /* 0x0020002804007844 */ /* 0x000fe20000000200 */
[----:B------:R-:W-:Y:S02]  /*2800*/  F2FP.BF16.F32.PACK_AB R144, R145, R144 ;  /* 0x000000909190723e */ /* 0x000fe400000010ff */
[----:B------:R-:W-:Y:S02]  /*2810*/  F2FP.BF16.F32.PACK_AB R74, R77, R76 ;  /* 0x0000004c4d4a723e */ /* 0x000fe400000010ff */
[----:B------:R-:W-:-:S02]  /*2820*/  F2FP.BF16.F32.PACK_AB R75, R79, R78 ;  /* 0x0000004e4f4b723e */ /* 0x000fc400000010ff */
[----:B------:R-:W-:Y:S02]  /*2830*/  F2FP.BF16.F32.PACK_AB R114, R117, R116 ;  /* 0x000000747572723e */ /* 0x000fe400000010ff */
[----:B------:R-:W-:Y:S01]  /*2840*/  F2FP.BF16.F32.PACK_AB R115, R119, R118 ;  /* 0x000000767773723e */ /* 0x000fe200000010ff */
[----:B------:R-:W-:Y:S01]  /*2850*/  STSM.16.M88.4 [R4+0x6000], R72 ;  /* 0x0060004804007844 */ /* 0x000fe20000000200 */
[----:B------:R-:W-:Y:S02]  /*2860*/  F2FP.BF16.F32.PACK_AB R145, R147, R146 ;  /* 0x000000929391723e */ /* 0x000fe400000010ff */
[----:B------:R-:W-:Y:S01]  /*2870*/  F2FP.BF16.F32.PACK_AB R48, R49, R48 ;  /* 0x000000303130723e */ /* 0x000fe200000010ff */
[----:B------:R-:W-:Y:S01]  /*2880*/  STSM.16.M88.4 [R0], R112 ;  /* 0x0000007000007844 */ /* 0x000fe20000000200 */
[----:B------:R-:W-:Y:S02]  /*2890*/  F2FP.BF16.F32.PACK_AB R146, R149, R148 ;  /* 0x000000949592723e */ /* 0x000fe400000010ff */
[----:B------:R-:W-:-:S02]  /*28a0*/  F2FP.BF16.F32.PACK_AB R147, R151, R150 ;  /* 0x000000969793723e */ /* 0x000fc400000010ff */
[----:B------:R-:W-:Y:S02]  /*28b0*/  F2FP.BF16.F32.PACK_AB R49, R51, R50 ;  /* 0x000000323331723e */ /* 0x000fe400000010ff */
[----:B------:R-:W-:Y:S01]  /*28c0*/  F2FP.BF16.F32.PACK_AB R80, R81, R80 ;  /* 0x000000505150723e */ /* 0x000fe200000010ff */
[----:B------:R-:W-:Y:S01]  /*28d0*/  STSM.16.M88.4 [R0+0x4000], R144 ;  /* 0x0040009000007844 */ /* 0x000fe20000000200 */
[----:B------:R-:W-:Y:S02]  /*28e0*/  F2FP.BF16.F32.PACK_AB R50, R53, R52 ;  /* 0x000000343532723e */ /* 0x000fe400000010ff */
[----:B------:R-:W-:Y:S02]  /*28f0*/  F2FP.BF16.F32.PACK_AB R51, R55, R54 ;  /* 0x000000363733723e */ /* 0x000fe400000010ff */
[----:B------:R-:W-:Y:S02]  /*2900*/  F2FP.BF16.F32.PACK_AB R81, R83, R82 ;  /* 0x000000525351723e */ /* 0x000fe400000010ff */
[----:B------:R-:W-:Y:S01]  /*2910*/  F2FP.BF16.F32.PACK_AB R82, R85, R84 ;  /* 0x000000545552723e */ /* 0x000fe200000010ff */
[----:B------:R-:W-:Y:S01]  /*2920*/  STSM.16.M88.4 [R0+0x2000], R48 ;  /* 0x0020003000007844 */ /* 0x000fe20000000200 */
[----:B------:R-:W-:-:S05]  /*2930*/  F2FP.BF16.F32.PACK_AB R83, R87, R86 ;  /* 0x000000565753723e */ /* 0x000fca00000010ff */
[----:B------:R-:W-:Y:S01]  /*2940*/  STSM.16.M88.4 [R0+0x6000], R80 ;  /* 0x0060005000007844 */ /* 0x000fe20000000200 */
[----:B------:R1:W-:Y:S06]  /*2950*/  MEMBAR.ALL.CTA ;  /* 0x0000000000007992 */ /* 0x0003ec0000008000 */
[----:B-1----:R-:W1:Y:S02]  /*2960*/  FENCE.VIEW.ASYNC.S ;  /* 0x00000000000073c6 */ /* 0x002e640000000000 */
[----:B-1----:R-:W-:Y:S06]  /*2970*/  BAR.SYNC.DEFER_BLOCKING 0x0 ;  /* 0x0000000000007b1d */ /* 0x002fec0000010000 */
[----:B------:R1:W-:Y:S01]  /*2980*/  @UP1 UTMASTG.2D [UR52], [UR8] ;  /* 0x00000034080013b5 */ /* 0x0003e20008008000 */
[----:B------:R0:W-:Y:S01]  /*2990*/  UTMACMDFLUSH ;  /* 0x00000000000079b7 */ /* 0x0001e20000000000 */
[----:B------:R-:W-:-:S04]  /*29a0*/  DEPBAR.LE SB0, 0x0 ;  /* 0x000080000000791a */ /* 0x000fc80000000000 */
[----:B------:R-:W-:Y:S06]  /*29b0*/  BAR.SYNC.DEFER_BLOCKING 0x0 ;  /* 0x0000000000007b1d */ /* 0x000fec0000010000 */
[----:B-1----:R-:W-:Y:S05]  /*29c0*/  EXIT ;  /* 0x000000000000794d */ /* 0x002fea0003800000 */
.L_x_48:
[----:B------:R-:W1:Y:S02]  /*29d0*/  SYNCS.PHASECHK.TRANS64.TRYWAIT P0, [UR22+0x30000], R3 ;  /* 0x03000003ff0075a7 */ /* 0x000e640008000156 */
[----:B-1----:R-:W-:Y:S05]  /*29e0*/  @!P0 BRA `(.L_x_48) ;  /* 0xfffffffc00f88947 */ /* 0x002fea000383ffff */
[----:B------:R-:W-:Y:S05]  /*29f0*/  BRA `(.L_x_50) ;  /* 0xfffffff4003c7947 */ /* 0x000fea000383ffff */
.L_x_51:
[----:B------:R-:W-:-:S00]  /*2a00*/  BRA `(.L_x_51) ;  /* 0xfffffffc00fc7947 */ /* 0x000fc0000383ffff */
[----:B------:R-:W-:-:S00]  /*2a10*/  NOP ;  /* 0x0000000000007918 */ /* 0x000fc00000000000 */
        /* <DEDUP_REMOVED lines=14> */
.L_x_52:


//--------------------- .nv.shared.gluon_wgmma    --------------------------
	.section	.nv.shared.gluon_wgmma,"aw",@nobits
	.sectionflags	@""
	.align	16
	.zero		1024


//--------------------- .nv.shared.reserved.0     --------------------------
	.section	.nv.shared.reserved.0,"aw",@nobits
	.weak		__nv_reservedSMEM_offset_0_alias
	.size		__nv_reservedSMEM_offset_0_alias, 0, 0
	.other		__nv_reservedSMEM_offset_0_alias,@"STO_CUDA_RESERVED_SHARED STV_DEFAULT"
__nv_reservedSMEM_offset_0_alias:
	.zero		0


//--------------------- .nv.constant0.gluon_wgmma --------------------------
	.section	.nv.constant0.gluon_wgmma,"a",@progbits
	.sectionflags	@""
	.align	4
.nv.constant0.gluon_wgmma:
	.zero		608


//--------------------- SYMBOLS --------------------------

	.type		.nv.reservedSmem.offset0,@object
	.size		.nv.reservedSmem.offset0,0x4
